	.target	sm_90a

	.elftype	@"ET_EXEC"


//--------------------- .note.nv.tkinfo           --------------------------
	.section	.note.nv.tkinfo,"",@"SHT_NOTE"
	.sectionflags	@"SHF_NOTE_NV_TKINFO"
	.tkinfo
        /*0018*/ 	.word	0x00000002
        /*0030*/ 	.string	""
        /*0030*/ 	.string	"ptxas"
        /*0030*/ 	.string	"Cuda compilation tools, release 13.0, V13.0.88"
        /*0030*/ 	.string	"Build cuda_13.0.r13.0/compiler.36424714_0"
        /*0030*/ 	.string	"-arch sm_90a -m 64 "



//--------------------- .note.nv.cuinfo           --------------------------
	.section	.note.nv.cuinfo,"",@"SHT_NOTE"
	.sectionflags	@"SHF_NOTE_NV_CUINFO"
        /*0018*/ 	.short	0x0002
        /*001a*/ 	.short	0x005a
        /*001c*/ 	.short	0x0082
	.zero		2


//--------------------- .nv.info                  --------------------------
	.section	.nv.info,"",@"SHT_CUDA_INFO"
	.align	4


	//----- nvinfo : EIATTR_REGCOUNT
	.align		4
        /*0000*/ 	.byte	0x04, 0x2f
        /*0002*/ 	.short	(.L_15 - .L_14)
	.align		4
.L_14:
        /*0004*/ 	.word	index@(_ZN7cutlass13device_kernelINS_4gemm6kernel13GemmUniversalIN4cute5tupleIJiiiiEEENS1_10collective13CollectiveMmaINS1_34MainloopSm90TmaGmmaWarpSpecializedILi3ENS5_IJNS4_1CILi2EEENSA_ILi1EEESC_EEENS1_35KernelTmaWarpSpecializedCooperativeEEENS5_IJNSA_ILi128EEENSA_ILi256EEESG_EEEaNS5_IJlSC_lEEEaSJ_NS4_8TiledMMAINS4_8MMA_AtomIJNS4_4SM904GMMA27MMA_64x256x32_S32S8S8_SS_TNEEEENS4_6LayoutISD_NS5_IJSC_NSA_ILi0EEESR_EEEEENS5_IJNS4_10UnderscoreESU_SU_EEEEENS4_13SM90_TMA_LOADENS4_14ComposedLayoutINS4_7SwizzleILi3ELi4ELi3EEENS4_18smem_ptr_flag_bitsILi8EEENSQ_INS5_IJNSA_ILi8EEESG_EEENS5_IJSG_SC_EEEEEEEvNS4_8identityENS4_23SM90_TMA_LOAD_MULTICASTES17_vS18_EENS_8epilogue10collective6detail29Sm90TmaWarpSpecializedAdapterINS1C_15DefaultEpilogueIaSJ_SJ_NS1B_6thread17LinearCombinationIaLi1EiiLNS1G_9ScaleType4KindE0ELNS_15FloatRoundStyleE2EaEENS1_15EpilogueDefaultEEEEEvvEEEEvNT_6ParamsE)
        /*0008*/ 	.word	0x000000a8


	//----- nvinfo : EIATTR_FRAME_SIZE
	.align		4
.L_15:
        /*000c*/ 	.byte	0x04, 0x11
        /*000e*/ 	.short	(.L_17 - .L_16)
	.align		4
.L_16:
        /*0010*/ 	.word	index@(_ZN7cutlass13device_kernelINS_4gemm6kernel13GemmUniversalIN4cute5tupleIJiiiiEEENS1_10collective13CollectiveMmaINS1_34MainloopSm90TmaGmmaWarpSpecializedILi3ENS5_IJNS4_1CILi2EEENSA_ILi1EEESC_EEENS1_35KernelTmaWarpSpecializedCooperativeEEENS5_IJNSA_ILi128EEENSA_ILi256EEESG_EEEaNS5_IJlSC_lEEEaSJ_NS4_8TiledMMAINS4_8MMA_AtomIJNS4_4SM904GMMA27MMA_64x256x32_S32S8S8_SS_TNEEEENS4_6LayoutISD_NS5_IJSC_NSA_ILi0EEESR_EEEEENS5_IJNS4_10UnderscoreESU_SU_EEEEENS4_13SM90_TMA_LOADENS4_14ComposedLayoutINS4_7SwizzleILi3ELi4ELi3EEENS4_18smem_ptr_flag_bitsILi8EEENSQ_INS5_IJNSA_ILi8EEESG_EEENS5_IJSG_SC_EEEEEEEvNS4_8identityENS4_23SM90_TMA_LOAD_MULTICASTES17_vS18_EENS_8epilogue10collective6detail29Sm90TmaWarpSpecializedAdapterINS1C_15DefaultEpilogueIaSJ_SJ_NS1B_6thread17LinearCombinationIaLi1EiiLNS1G_9ScaleType4KindE0ELNS_15FloatRoundStyleE2EaEENS1_15EpilogueDefaultEEEEEvvEEEEvNT_6ParamsE)
        /*0014*/ 	.word	0x00000000


	//----- nvinfo : EIATTR_MIN_STACK_SIZE
	.align		4
.L_17:
        /*0018*/ 	.byte	0x04, 0x12
        /*001a*/ 	.short	(.L_19 - .L_18)
	.align		4
.L_18:
        /*001c*/ 	.word	index@(_ZN7cutlass13device_kernelINS_4gemm6kernel13GemmUniversalIN4cute5tupleIJiiiiEEENS1_10collective13CollectiveMmaINS1_34MainloopSm90TmaGmmaWarpSpecializedILi3ENS5_IJNS4_1CILi2EEENSA_ILi1EEESC_EEENS1_35KernelTmaWarpSpecializedCooperativeEEENS5_IJNSA_ILi128EEENSA_ILi256EEESG_EEEaNS5_IJlSC_lEEEaSJ_NS4_8TiledMMAINS4_8MMA_AtomIJNS4_4SM904GMMA27MMA_64x256x32_S32S8S8_SS_TNEEEENS4_6LayoutISD_NS5_IJSC_NSA_ILi0EEESR_EEEEENS5_IJNS4_10UnderscoreESU_SU_EEEEENS4_13SM90_TMA_LOADENS4_14ComposedLayoutINS4_7SwizzleILi3ELi4ELi3EEENS4_18smem_ptr_flag_bitsILi8EEENSQ_INS5_IJNSA_ILi8EEESG_EEENS5_IJSG_SC_EEEEEEEvNS4_8identityENS4_23SM90_TMA_LOAD_MULTICASTES17_vS18_EENS_8epilogue10collective6detail29Sm90TmaWarpSpecializedAdapterINS1C_15DefaultEpilogueIaSJ_SJ_NS1B_6thread17LinearCombinationIaLi1EiiLNS1G_9ScaleType4KindE0ELNS_15FloatRoundStyleE2EaEENS1_15EpilogueDefaultEEEEEvvEEEEvNT_6ParamsE)
        /*0020*/ 	.word	0x00000000
.L_19:


//--------------------- .nv.compat                --------------------------
	.section	.nv.compat,"",@"SHT_CUDA_COMPAT_INFO"
	.align	4
        /*0000*/ 	.byte	0x02, 0x09, 0x01, 0x00, 0x02, 0x02, 0x04, 0x00, 0x02, 0x05, 0x05, 0x00, 0x03, 0x07, 0x01, 0x01
        /*0010*/ 	.byte	0x02, 0x03, 0x01, 0x00, 0x02, 0x06, 0x01, 0x00, 0x04, 0x0b, 0x08, 0x00, 0x00, 0x00, 0x00, 0x00
        /*0020*/ 	.byte	0x00, 0x00, 0x00, 0x00


//--------------------- .nv.info._ZN7cutlass13device_kernelINS_4gemm6kernel13GemmUniversalIN4cute5tupleIJiiiiEEENS1_10collective13CollectiveMmaINS1_34MainloopSm90TmaGmmaWarpSpecializedILi3ENS5_IJNS4_1CILi2EEENSA_ILi1EEESC_EEENS1_35KernelTmaWarpSpecializedCooperativeEEENS5_IJNSA_ILi128EEENSA_ILi256EEESG_EEEaNS5_IJlSC_lEEEaSJ_NS4_8TiledMMAINS4_8MMA_AtomIJNS4_4SM904GMMA27MMA_64x256x32_S32S8S8_SS_TNEEEENS4_6LayoutISD_NS5_IJSC_NSA_ILi0EEESR_EEEEENS5_IJNS4_10UnderscoreESU_SU_EEEEENS4_13SM90_TMA_LOADENS4_14ComposedLayoutINS4_7SwizzleILi3ELi4ELi3EEENS4_18smem_ptr_flag_bitsILi8EEENSQ_INS5_IJNSA_ILi8EEESG_EEENS5_IJSG_SC_EEEEEEEvNS4_8identityENS4_23SM90_TMA_LOAD_MULTICASTES17_vS18_EENS_8epilogue10collective6detail29Sm90TmaWarpSpecializedAdapterINS1C_15DefaultEpilogueIaSJ_SJ_NS1B_6thread17LinearCombinationIaLi1EiiLNS1G_9ScaleType4KindE0ELNS_15FloatRoundStyleE2EaEENS1_15EpilogueDefaultEEEEEvvEEEEvNT_6ParamsE --------------------------
	.section	.nv.info._ZN7cutlass13device_kernelINS_4gemm6kernel13GemmUniversalIN4cute5tupleIJiiiiEEENS1_10collective13CollectiveMmaINS1_34MainloopSm90TmaGmmaWarpSpecializedILi3ENS5_IJNS4_1CILi2EEENSA_ILi1EEESC_EEENS1_35KernelTmaWarpSpecializedCooperativeEEENS5_IJNSA_ILi128EEENSA_ILi256EEESG_EEEaNS5_IJlSC_lEEEaSJ_NS4_8TiledMMAINS4_8MMA_AtomIJNS4_4SM904GMMA27MMA_64x256x32_S32S8S8_SS_TNEEEENS4_6LayoutISD_NS5_IJSC_NSA_ILi0EEESR_EEEEENS5_IJNS4_10UnderscoreESU_SU_EEEEENS4_13SM90_TMA_LOADENS4_14ComposedLayoutINS4_7SwizzleILi3ELi4ELi3EEENS4_18smem_ptr_flag_bitsILi8EEENSQ_INS5_IJNSA_ILi8EEESG_EEENS5_IJSG_SC_EEEEEEEvNS4_8identityENS4_23SM90_TMA_LOAD_MULTICASTES17_vS18_EENS_8epilogue10collective6detail29Sm90TmaWarpSpecializedAdapterINS1C_15DefaultEpilogueIaSJ_SJ_NS1B_6thread17LinearCombinationIaLi1EiiLNS1G_9ScaleType4KindE0ELNS_15FloatRoundStyleE2EaEENS1_15EpilogueDefaultEEEEEvvEEEEvNT_6ParamsE,"",@"SHT_CUDA_INFO"
	.sectionflags	@""
	.align	4


	//----- nvinfo : EIATTR_CUDA_API_VERSION
	.align		4
        /*0000*/ 	.byte	0x04, 0x37
        /*0002*/ 	.short	(.L_21 - .L_20)
.L_20:
        /*0004*/ 	.word	0x00000082


	//----- nvinfo : EIATTR_KPARAM_INFO
	.align		4
.L_21:
        /*0008*/ 	.byte	0x04, 0x17
        /*000a*/ 	.short	(.L_23 - .L_22)
.L_22:
        /*000c*/ 	.word	0x00000000
        /*0010*/ 	.short	0x0000
        /*0012*/ 	.short	0x0070
        /*0014*/ 	.byte	0x00, 0xf0, 0x01, 0x10


	//----- nvinfo : EIATTR_SPARSE_MMA_MASK
	.align		4
.L_23:
        /*0018*/ 	.byte	0x03, 0x50
        /*001a*/ 	.short	0x0000


	//----- nvinfo : EIATTR_MAXREG_COUNT
	.align		4
        /*001c*/ 	.byte	0x03, 0x1b
        /*001e*/ 	.short	0x00a8


	//----- nvinfo : EIATTR_NUM_BARRIERS
	.align		4
        /*0020*/ 	.byte	0x02, 0x4c
        /*0022*/ 	.byte	0x01
	.zero		1


	//----- nvinfo : EIATTR_EXTERNS
	.align		4
        /*0024*/ 	.byte	0x04, 0x0f
        /*0026*/ 	.short	(.L_25 - .L_24)


	//   ....[0]....
	.align		4
.L_24:
        /*0028*/ 	.word	index@(__assertfail)


	//----- nvinfo : EIATTR_MERCURY_ISA_VERSION
	.align		4
.L_25:
        /*002c*/ 	.byte	0x03, 0x5f
        /*002e*/ 	.short	0x0101


	//----- nvinfo : EIATTR_INT_WARP_WIDE_INSTR_OFFSETS
	.align		4
        /*0030*/ 	.byte	0x04, 0x31
        /*0032*/ 	.short	(.L_27 - .L_26)


	//   ....[0]....
.L_26:
        /*0034*/ 	.word	0x00000460


	//   ....[1]....
        /*0038*/ 	.word	0x00000490


	//   ....[2]....
        /*003c*/ 	.word	0x00000650


	//----- nvinfo : EIATTR_COOP_GROUP_MASK_REGIDS
	.align		4
.L_27:
        /*0040*/ 	.byte	0x04, 0x29
        /*0042*/ 	.short	(.L_29 - .L_28)


	//   ....[0]....
.L_28:
        /*0044*/ 	.word	0xffffffff


	//   ....[1]....
        /*0048*/ 	.word	0xffffffff


	//   ....[2]....
        /*004c*/ 	.word	0xffffffff


	//   ....[3]....
        /*0050*/ 	.word	0xffffffff


	//   ....[4]....
        /*0054*/ 	.word	0xffffffff


	//   ....[5]....
        /*0058*/ 	.word	0xffffffff


	//----- nvinfo : EIATTR_COOP_GROUP_INSTR_OFFSETS
	.align		4
.L_29:
        /*005c*/ 	.byte	0x04, 0x28
        /*005e*/ 	.short	(.L_31 - .L_30)


	//   ....[0]....
.L_30:
        /*0060*/ 	.word	0x00000060


	//   ....[1]....
        /*0064*/ 	.word	0x00000070


	//   ....[2]....
        /*0068*/ 	.word	0x00000130


	//   ....[3]....
        /*006c*/ 	.word	0x000002b0


	//   ....[4]....
        /*0070*/ 	.word	0x000007d0


	//   ....[5]....
        /*0074*/ 	.word	0x00001210


	//----- nvinfo : EIATTR_REG_RECONFIG
	.align		4
.L_31:
        /*0078*/ 	.byte	0x01, 0x54
	.zero		2


	//----- nvinfo : EIATTR_SYSCALL_OFFSETS
	.align		4
        /*007c*/ 	.byte	0x04, 0x46
        /*007e*/ 	.short	(.L_33 - .L_32)


	//   ....[0]....
.L_32:
        /*0080*/ 	.word	0x000013d0


	//----- nvinfo : EIATTR_MBARRIER_INSTR_OFFSETS
	.align		4
.L_33:
        /*0084*/ 	.byte	0x04, 0x39
        /*0086*/ 	.short	(.L_35 - .L_34)


	//   ....[0]....
.L_34:
        /*0088*/ 	.word	0x00000230
        /*008c*/ 	.word	0x000000ff
        /*0090*/ 	.word	0x00000000
        /*0094*/ 	.short	0x0100
        /*0096*/ 	.byte	0x08
	.zero		1


	//   ....[1]....
        /*0098*/ 	.word	0x00000240
        /*009c*/ 	.word	0x000000ff
        /*00a0*/ 	.word	0x00000018
        /*00a4*/ 	.short	0x0100
        /*00a6*/ 	.byte	0x08
	.zero		1


	//   ....[2]....
        /*00a8*/ 	.word	0x00000250
        /*00ac*/ 	.word	0x000000ff
        /*00b0*/ 	.word	0x00000008
        /*00b4*/ 	.short	0x0100
        /*00b6*/ 	.byte	0x08
	.zero		1


	//   ....[3]....
        /*00b8*/ 	.word	0x00000260
        /*00bc*/ 	.word	0x000000ff
        /*00c0*/ 	.word	0x00000020
        /*00c4*/ 	.short	0x0100
        /*00c6*/ 	.byte	0x08
	.zero		1


	//   ....[4]....
        /*00c8*/ 	.word	0x00000270
        /*00cc*/ 	.word	0x000000ff
        /*00d0*/ 	.word	0x00000010
        /*00d4*/ 	.short	0x0100
        /*00d6*/ 	.byte	0x08
	.zero		1


	//   ....[5]....
        /*00d8*/ 	.word	0x00000280
        /*00dc*/ 	.word	0x000000ff
        /*00e0*/ 	.word	0x00000028
        /*00e4*/ 	.short	0x0100
        /*00e6*/ 	.byte	0x08
	.zero		1


	//   ....[6]....
        /*00e8*/ 	.word	0x000006d0
        /*00ec*/ 	.word	0x000000ff
        /*00f0*/ 	.word	0x00000040
        /*00f4*/ 	.short	0x0100
        /*00f6*/ 	.byte	0x06
	.zero		1


	//   ....[7]....
        /*00f8*/ 	.word	0x00000760
        /*00fc*/ 	.word	0x000000ff
        /*0100*/ 	.word	0x00000048
        /*0104*/ 	.short	0x0100
        /*0106*/ 	.byte	0x06
	.zero		1


	//   ....[8]....
        /*0108*/ 	.word	0x000014a0
        /*010c*/ 	.word	0x00000003
        /*0110*/ 	.word	0x00000000
        /*0114*/ 	.short	0x010a
        /*0116*/ 	.byte	0x3f
	.zero		1


	//   ....[9]....
        /*0118*/ 	.word	0x000014e0
        /*011c*/ 	.word	0x00000003
        /*0120*/ 	.word	0x00000000
        /*0124*/ 	.short	0x010a
        /*0126*/ 	.byte	0x3f
	.zero		1


	//   ....[10]....
        /*0128*/ 	.word	0x000018b0
        /*012c*/ 	.word	0x00000005
        /*0130*/ 	.word	0x00000000
        /*0134*/ 	.short	0x010a
        /*0136*/ 	.byte	0x3f
	.zero		1


	//   ....[11]....
        /*0138*/ 	.word	0x000018f0
        /*013c*/ 	.word	0x00000005
        /*0140*/ 	.word	0x00000000
        /*0144*/ 	.short	0x010a
        /*0146*/ 	.byte	0x3f
	.zero		1


	//   ....[12]....
        /*0148*/ 	.word	0x00001b50
        /*014c*/ 	.word	0x00000005
        /*0150*/ 	.word	0x00000000
        /*0154*/ 	.short	0x0101
        /*0156*/ 	.byte	0x3f
	.zero		1


	//   ....[13]....
        /*0158*/ 	.word	0x00001d70
        /*015c*/ 	.word	0x00000003
        /*0160*/ 	.word	0x00000000
        /*0164*/ 	.short	0x0101
        /*0166*/ 	.byte	0x3f
	.zero		1


	//   ....[14]....
        /*0168*/ 	.word	0x00009280
        /*016c*/ 	.word	0x00000017
        /*0170*/ 	.word	0x00000018
        /*0174*/ 	.short	0x010a
        /*0176*/ 	.byte	0x3f
	.zero		1


	//   ....[15]....
        /*0178*/ 	.word	0x000095f0
        /*017c*/ 	.word	0x00000003
        /*0180*/ 	.word	0x00000048
        /*0184*/ 	.short	0x0101
        /*0186*/ 	.byte	0x3f
	.zero		1


	//   ....[16]....
        /*0188*/ 	.word	0x00009d50
        /*018c*/ 	.word	0x00000007
        /*0190*/ 	.word	0x00000000
        /*0194*/ 	.short	0x010a
        /*0196*/ 	.byte	0x3f
	.zero		1


	//   ....[17]....
        /*0198*/ 	.word	0x00009dd0
        /*019c*/ 	.word	0x00000006
        /*01a0*/ 	.word	0x00000000
        /*01a4*/ 	.short	0x010a
        /*01a6*/ 	.byte	0x3f
	.zero		1


	//   ....[18]....
        /*01a8*/ 	.word	0x00009e60
        /*01ac*/ 	.word	0x00000003
        /*01b0*/ 	.word	0x00000000
        /*01b4*/ 	.short	0x010a
        /*01b6*/ 	.byte	0x3f
	.zero		1


	//   ....[19]....
        /*01b8*/ 	.word	0x00009ec0
        /*01bc*/ 	.word	0x00000003
        /*01c0*/ 	.word	0x00000000
        /*01c4*/ 	.short	0x010a
        /*01c6*/ 	.byte	0x3f
	.zero		1


	//   ....[20]....
        /*01c8*/ 	.word	0x00009f10
        /*01cc*/ 	.word	0x00000005
        /*01d0*/ 	.word	0x00000000
        /*01d4*/ 	.short	0x010a
        /*01d6*/ 	.byte	0x3f
	.zero		1


	//   ....[21]....
        /*01d8*/ 	.word	0x00009fe0
        /*01dc*/ 	.word	0x00000017
        /*01e0*/ 	.word	0x00000018
        /*01e4*/ 	.short	0x010a
        /*01e6*/ 	.byte	0x3f
	.zero		1


	//   ....[22]....
        /*01e8*/ 	.word	0x0000a0b0
        /*01ec*/ 	.word	0x00000007
        /*01f0*/ 	.word	0x00000000
        /*01f4*/ 	.short	0x010a
        /*01f6*/ 	.byte	0x3f
	.zero		1


	//   ....[23]....
        /*01f8*/ 	.word	0x0000a100
        /*01fc*/ 	.word	0x00000006
        /*0200*/ 	.word	0x00000000
        /*0204*/ 	.short	0x010a
        /*0206*/ 	.byte	0x3f
	.zero		1


	//----- nvinfo : EIATTR_NUM_MBARRIERS
	.align		4
.L_35:
        /*0208*/ 	.byte	0x03, 0x38
        /*020a*/ 	.short	0x0008


	//----- nvinfo : EIATTR_EXIT_INSTR_OFFSETS
	.align		4
        /*020c*/ 	.byte	0x04, 0x1c
        /*020e*/ 	.short	(.L_37 - .L_36)


	//   ....[0]....
.L_36:
        /*0210*/ 	.word	0x00000930


	//   ....[1]....
        /*0214*/ 	.word	0x00001150


	//   ....[2]....
        /*0218*/ 	.word	0x00008980


	//   ....[3]....
        /*021c*/ 	.word	0x00008ee0


	//   ....[4]....
        /*0220*/ 	.word	0x00009eb0


	//----- nvinfo : EIATTR_MAX_THREADS
	.align		4
.L_37:
        /*0224*/ 	.byte	0x04, 0x05
        /*0226*/ 	.short	(.L_39 - .L_38)
.L_38:
        /*0228*/ 	.word	0x00000180
        /*022c*/ 	.word	0x00000001
        /*0230*/ 	.word	0x00000001


	//----- nvinfo : EIATTR_CRS_STACK_SIZE
	.align		4
.L_39:
        /*0234*/ 	.byte	0x04, 0x1e
        /*0236*/ 	.short	(.L_41 - .L_40)
.L_40:
        /*0238*/ 	.word	0x00000000


	//----- nvinfo : EIATTR_CBANK_PARAM_SIZE
	.align		4
.L_41:
        /*023c*/ 	.byte	0x03, 0x19
        /*023e*/ 	.short	0x0470


	//----- nvinfo : EIATTR_PARAM_CBANK
	.align		4
        /*0240*/ 	.byte	0x04, 0x0a
        /*0242*/ 	.short	(.L_43 - .L_42)
	.align		4
.L_42:
        /*0244*/ 	.word	index@(.nv.constant0._ZN7cutlass13device_kernelINS_4gemm6kernel13GemmUniversalIN4cute5tupleIJiiiiEEENS1_10collective13CollectiveMmaINS1_34MainloopSm90TmaGmmaWarpSpecializedILi3ENS5_IJNS4_1CILi2EEENSA_ILi1EEESC_EEENS1_35KernelTmaWarpSpecializedCooperativeEEENS5_IJNSA_ILi128EEENSA_ILi256EEESG_EEEaNS5_IJlSC_lEEEaSJ_NS4_8TiledMMAINS4_8MMA_AtomIJNS4_4SM904GMMA27MMA_64x256x32_S32S8S8_SS_TNEEEENS4_6LayoutISD_NS5_IJSC_NSA_ILi0EEESR_EEEEENS5_IJNS4_10UnderscoreESU_SU_EEEEENS4_13SM90_TMA_LOADENS4_14ComposedLayoutINS4_7SwizzleILi3ELi4ELi3EEENS4_18smem_ptr_flag_bitsILi8EEENSQ_INS5_IJNSA_ILi8EEESG_EEENS5_IJSG_SC_EEEEEEEvNS4_8identityENS4_23SM90_TMA_LOAD_MULTICASTES17_vS18_EENS_8epilogue10collective6detail29Sm90TmaWarpSpecializedAdapterINS1C_15DefaultEpilogueIaSJ_SJ_NS1B_6thread17LinearCombinationIaLi1EiiLNS1G_9ScaleType4KindE0ELNS_15FloatRoundStyleE2EaEENS1_15EpilogueDefaultEEEEEvvEEEEvNT_6ParamsE)
        /*0248*/ 	.short	0x0210
        /*024a*/ 	.short	0x0470


	//----- nvinfo : EIATTR_SW_WAR
	.align		4
.L_43:
        /*024c*/ 	.byte	0x04, 0x36
        /*024e*/ 	.short	(.L_45 - .L_44)
.L_44:
        /*0250*/ 	.word	0x00000008
.L_45:


//--------------------- .nv.callgraph             --------------------------
	.section	.nv.callgraph,"",@"SHT_CUDA_CALLGRAPH"
	.align	4
	.sectionentsize	8
	.align		4
        /*0000*/ 	.word	0x00000000
	.align		4
        /*0004*/ 	.word	0xffffffff
	.align		4
        /*0008*/ 	.word	index@(_ZN7cutlass13device_kernelINS_4gemm6kernel13GemmUniversalIN4cute5tupleIJiiiiEEENS1_10collective13CollectiveMmaINS1_34MainloopSm90TmaGmmaWarpSpecializedILi3ENS5_IJNS4_1CILi2EEENSA_ILi1EEESC_EEENS1_35KernelTmaWarpSpecializedCooperativeEEENS5_IJNSA_ILi128EEENSA_ILi256EEESG_EEEaNS5_IJlSC_lEEEaSJ_NS4_8TiledMMAINS4_8MMA_AtomIJNS4_4SM904GMMA27MMA_64x256x32_S32S8S8_SS_TNEEEENS4_6LayoutISD_NS5_IJSC_NSA_ILi0EEESR_EEEEENS5_IJNS4_10UnderscoreESU_SU_EEEEENS4_13SM90_TMA_LOADENS4_14ComposedLayoutINS4_7SwizzleILi3ELi4ELi3EEENS4_18smem_ptr_flag_bitsILi8EEENSQ_INS5_IJNSA_ILi8EEESG_EEENS5_IJSG_SC_EEEEEEEvNS4_8identityENS4_23SM90_TMA_LOAD_MULTICASTES17_vS18_EENS_8epilogue10collective6detail29Sm90TmaWarpSpecializedAdapterINS1C_15DefaultEpilogueIaSJ_SJ_NS1B_6thread17LinearCombinationIaLi1EiiLNS1G_9ScaleType4KindE0ELNS_15FloatRoundStyleE2EaEENS1_15EpilogueDefaultEEEEEvvEEEEvNT_6ParamsE)
	.align		4
        /*000c*/ 	.word	index@(__assertfail)
	.align		4
        /*0010*/ 	.word	0x00000000
	.align		4
        /*0014*/ 	.word	0xfffffffe
	.align		4
        /*0018*/ 	.word	0x00000000
	.align		4
        /*001c*/ 	.word	0xfffffffd
	.align		4
        /*0020*/ 	.word	0x00000000
	.align		4
        /*0024*/ 	.word	0xfffffffc


//--------------------- .nv.constant4             --------------------------
	.section	.nv.constant4,"a",@progbits
	.align	8
	.align		8
.nv.constant4:
        /*0000*/ 	.dword	__assertfail
	.align		8
        /*0008*/ 	.dword	__unnamed_1
	.align		8
        /*0010*/ 	.dword	_ZN39_INTERNAL_184f04eb_4_k_cu_cbb5c771_54024cuda3std3__45__cpo5beginE
	.align		8
        /*0018*/ 	.dword	_ZN39_INTERNAL_184f04eb_4_k_cu_cbb5c771_54024cuda3std3__45__cpo3endE
	.align		8
        /*0020*/ 	.dword	_ZN39_INTERNAL_184f04eb_4_k_cu_cbb5c771_54024cuda3std3__45__cpo6cbeginE
	.align		8
        /*0028*/ 	.dword	_ZN39_INTERNAL_184f04eb_4_k_cu_cbb5c771_54024cuda3std3__45__cpo4cendE
	.align		8
        /*0030*/ 	.dword	_ZN39_INTERNAL_184f04eb_4_k_cu_cbb5c771_54024cuda3std3__441_GLOBAL__N__184f04eb_4_k_cu_cbb5c771_54026ignoreE
	.align		8
        /*0038*/ 	.dword	_ZN39_INTERNAL_184f04eb_4_k_cu_cbb5c771_54024cuda3std3__419piecewise_constructE
	.align		8
        /*0040*/ 	.dword	_ZN39_INTERNAL_184f04eb_4_k_cu_cbb5c771_54024cuda3std3__48in_placeE
	.align		8
        /*0048*/ 	.dword	_ZN39_INTERNAL_184f04eb_4_k_cu_cbb5c771_54024cuda3std6ranges3__45__cpo4swapE
	.align		8
        /*0050*/ 	.dword	_ZN39_INTERNAL_184f04eb_4_k_cu_cbb5c771_54024cuda3std6ranges3__45__cpo9iter_moveE
	.align		8
        /*0058*/ 	.dword	_ZN39_INTERNAL_184f04eb_4_k_cu_cbb5c771_54024cute7productE
	.align		8
        /*0060*/ 	.dword	_ZN39_INTERNAL_184f04eb_4_k_cu_cbb5c771_54024cute1_E
	.align		8
        /*0068*/ 	.dword	$str$22
	.align		8
        /*0070*/ 	.dword	$str$23


//--------------------- .text._ZN7cutlass13device_kernelINS_4gemm6kernel13GemmUniversalIN4cute5tupleIJiiiiEEENS1_10collective13CollectiveMmaINS1_34MainloopSm90TmaGmmaWarpSpecializedILi3ENS5_IJNS4_1CILi2EEENSA_ILi1EEESC_EEENS1_35KernelTmaWarpSpecializedCooperativeEEENS5_IJNSA_ILi128EEENSA_ILi256EEESG_EEEaNS5_IJlSC_lEEEaSJ_NS4_8TiledMMAINS4_8MMA_AtomIJNS4_4SM904GMMA27MMA_64x256x32_S32S8S8_SS_TNEEEENS4_6LayoutISD_NS5_IJSC_NSA_ILi0EEESR_EEEEENS5_IJNS4_10UnderscoreESU_SU_EEEEENS4_13SM90_TMA_LOADENS4_14ComposedLayoutINS4_7SwizzleILi3ELi4ELi3EEENS4_18smem_ptr_flag_bitsILi8EEENSQ_INS5_IJNSA_ILi8EEESG_EEENS5_IJSG_SC_EEEEEEEvNS4_8identityENS4_23SM90_TMA_LOAD_MULTICASTES17_vS18_EENS_8epilogue10collective6detail29Sm90TmaWarpSpecializedAdapterINS1C_15DefaultEpilogueIaSJ_SJ_NS1B_6thread17LinearCombinationIaLi1EiiLNS1G_9ScaleType4KindE0ELNS_15FloatRoundStyleE2EaEENS1_15EpilogueDefaultEEEEEvvEEEEvNT_6ParamsE --------------------------
	.section	.text._ZN7cutlass13device_kernelINS_4gemm6kernel13GemmUniversalIN4cute5tupleIJiiiiEEENS1_10collective13CollectiveMmaINS1_34MainloopSm90TmaGmmaWarpSpecializedILi3ENS5_IJNS4_1CILi2EEENSA_ILi1EEESC_EEENS1_35KernelTmaWarpSpecializedCooperativeEEENS5_IJNSA_ILi128EEENSA_ILi256EEESG_EEEaNS5_IJlSC_lEEEaSJ_NS4_8TiledMMAINS4_8MMA_AtomIJNS4_4SM904GMMA27MMA_64x256x32_S32S8S8_SS_TNEEEENS4_6LayoutISD_NS5_IJSC_NSA_ILi0EEESR_EEEEENS5_IJNS4_10UnderscoreESU_SU_EEEEENS4_13SM90_TMA_LOADENS4_14ComposedLayoutINS4_7SwizzleILi3ELi4ELi3EEENS4_18smem_ptr_flag_bitsILi8EEENSQ_INS5_IJNSA_ILi8EEESG_EEENS5_IJSG_SC_EEEEEEEvNS4_8identityENS4_23SM90_TMA_LOAD_MULTICASTES17_vS18_EENS_8epilogue10collective6detail29Sm90TmaWarpSpecializedAdapterINS1C_15DefaultEpilogueIaSJ_SJ_NS1B_6thread17LinearCombinationIaLi1EiiLNS1G_9ScaleType4KindE0ELNS_15FloatRoundStyleE2EaEENS1_15EpilogueDefaultEEEEEvvEEEEvNT_6ParamsE,"ax",@progbits
	.align	128
.text._ZN7cutlass13device_kernelINS_4gemm6kernel13GemmUniversalIN4cute5tupleIJiiiiEEENS1_10collective13CollectiveMmaINS1_34MainloopSm90TmaGmmaWarpSpecializedILi3ENS5_IJNS4_1CILi2EEENSA_ILi1EEESC_EEENS1_35KernelTmaWarpSpecializedCooperativeEEENS5_IJNSA_ILi128EEENSA_ILi256EEESG_EEEaNS5_IJlSC_lEEEaSJ_NS4_8TiledMMAINS4_8MMA_AtomIJNS4_4SM904GMMA27MMA_64x256x32_S32S8S8_SS_TNEEEENS4_6LayoutISD_NS5_IJSC_NSA_ILi0EEESR_EEEEENS5_IJNS4_10UnderscoreESU_SU_EEEEENS4_13SM90_TMA_LOADENS4_14ComposedLayoutINS4_7SwizzleILi3ELi4ELi3EEENS4_18smem_ptr_flag_bitsILi8EEENSQ_INS5_IJNSA_ILi8EEESG_EEENS5_IJSG_SC_EEEEEEEvNS4_8identityENS4_23SM90_TMA_LOAD_MULTICASTES17_vS18_EENS_8epilogue10collective6detail29Sm90TmaWarpSpecializedAdapterINS1C_15DefaultEpilogueIaSJ_SJ_NS1B_6thread17LinearCombinationIaLi1EiiLNS1G_9ScaleType4KindE0ELNS_15FloatRoundStyleE2EaEENS1_15EpilogueDefaultEEEEEvvEEEEvNT_6ParamsE:
        .type           _ZN7cutlass13device_kernelINS_4gemm6kernel13GemmUniversalIN4cute5tupleIJiiiiEEENS1_10collective13CollectiveMmaINS1_34MainloopSm90TmaGmmaWarpSpecializedILi3ENS5_IJNS4_1CILi2EEENSA_ILi1EEESC_EEENS1_35KernelTmaWarpSpecializedCooperativeEEENS5_IJNSA_ILi128EEENSA_ILi256EEESG_EEEaNS5_IJlSC_lEEEaSJ_NS4_8TiledMMAINS4_8MMA_AtomIJNS4_4SM904GMMA27MMA_64x256x32_S32S8S8_SS_TNEEEENS4_6LayoutISD_NS5_IJSC_NSA_ILi0EEESR_EEEEENS5_IJNS4_10UnderscoreESU_SU_EEEEENS4_13SM90_TMA_LOADENS4_14ComposedLayoutINS4_7SwizzleILi3ELi4ELi3EEENS4_18smem_ptr_flag_bitsILi8EEENSQ_INS5_IJNSA_ILi8EEESG_EEENS5_IJSG_SC_EEEEEEEvNS4_8identityENS4_23SM90_TMA_LOAD_MULTICASTES17_vS18_EENS_8epilogue10collective6detail29Sm90TmaWarpSpecializedAdapterINS1C_15DefaultEpilogueIaSJ_SJ_NS1B_6thread17LinearCombinationIaLi1EiiLNS1G_9ScaleType4KindE0ELNS_15FloatRoundStyleE2EaEENS1_15EpilogueDefaultEEEEEvvEEEEvNT_6ParamsE,@function
        .size           _ZN7cutlass13device_kernelINS_4gemm6kernel13GemmUniversalIN4cute5tupleIJiiiiEEENS1_10collective13CollectiveMmaINS1_34MainloopSm90TmaGmmaWarpSpecializedILi3ENS5_IJNS4_1CILi2EEENSA_ILi1EEESC_EEENS1_35KernelTmaWarpSpecializedCooperativeEEENS5_IJNSA_ILi128EEENSA_ILi256EEESG_EEEaNS5_IJlSC_lEEEaSJ_NS4_8TiledMMAINS4_8MMA_AtomIJNS4_4SM904GMMA27MMA_64x256x32_S32S8S8_SS_TNEEEENS4_6LayoutISD_NS5_IJSC_NSA_ILi0EEESR_EEEEENS5_IJNS4_10UnderscoreESU_SU_EEEEENS4_13SM90_TMA_LOADENS4_14ComposedLayoutINS4_7SwizzleILi3ELi4ELi3EEENS4_18smem_ptr_flag_bitsILi8EEENSQ_INS5_IJNSA_ILi8EEESG_EEENS5_IJSG_SC_EEEEEEEvNS4_8identityENS4_23SM90_TMA_LOAD_MULTICASTES17_vS18_EENS_8epilogue10collective6detail29Sm90TmaWarpSpecializedAdapterINS1C_15DefaultEpilogueIaSJ_SJ_NS1B_6thread17LinearCombinationIaLi1EiiLNS1G_9ScaleType4KindE0ELNS_15FloatRoundStyleE2EaEENS1_15EpilogueDefaultEEEEEvvEEEEvNT_6ParamsE,(.L_x_329 - _ZN7cutlass13device_kernelINS_4gemm6kernel13GemmUniversalIN4cute5tupleIJiiiiEEENS1_10collective13CollectiveMmaINS1_34MainloopSm90TmaGmmaWarpSpecializedILi3ENS5_IJNS4_1CILi2EEENSA_ILi1EEESC_EEENS1_35KernelTmaWarpSpecializedCooperativeEEENS5_IJNSA_ILi128EEENSA_ILi256EEESG_EEEaNS5_IJlSC_lEEEaSJ_NS4_8TiledMMAINS4_8MMA_AtomIJNS4_4SM904GMMA27MMA_64x256x32_S32S8S8_SS_TNEEEENS4_6LayoutISD_NS5_IJSC_NSA_ILi0EEESR_EEEEENS5_IJNS4_10UnderscoreESU_SU_EEEEENS4_13SM90_TMA_LOADENS4_14ComposedLayoutINS4_7SwizzleILi3ELi4ELi3EEENS4_18smem_ptr_flag_bitsILi8EEENSQ_INS5_IJNSA_ILi8EEESG_EEENS5_IJSG_SC_EEEEEEEvNS4_8identityENS4_23SM90_TMA_LOAD_MULTICASTES17_vS18_EENS_8epilogue10collective6detail29Sm90TmaWarpSpecializedAdapterINS1C_15DefaultEpilogueIaSJ_SJ_NS1B_6thread17LinearCombinationIaLi1EiiLNS1G_9ScaleType4KindE0ELNS_15FloatRoundStyleE2EaEENS1_15EpilogueDefaultEEEEEvvEEEEvNT_6ParamsE)
        .other          _ZN7cutlass13device_kernelINS_4gemm6kernel13GemmUniversalIN4cute5tupleIJiiiiEEENS1_10collective13CollectiveMmaINS1_34MainloopSm90TmaGmmaWarpSpecializedILi3ENS5_IJNS4_1CILi2EEENSA_ILi1EEESC_EEENS1_35KernelTmaWarpSpecializedCooperativeEEENS5_IJNSA_ILi128EEENSA_ILi256EEESG_EEEaNS5_IJlSC_lEEEaSJ_NS4_8TiledMMAINS4_8MMA_AtomIJNS4_4SM904GMMA27MMA_64x256x32_S32S8S8_SS_TNEEEENS4_6LayoutISD_NS5_IJSC_NSA_ILi0EEESR_EEEEENS5_IJNS4_10UnderscoreESU_SU_EEEEENS4_13SM90_TMA_LOADENS4_14ComposedLayoutINS4_7SwizzleILi3ELi4ELi3EEENS4_18smem_ptr_flag_bitsILi8EEENSQ_INS5_IJNSA_ILi8EEESG_EEENS5_IJSG_SC_EEEEEEEvNS4_8identityENS4_23SM90_TMA_LOAD_MULTICASTES17_vS18_EENS_8epilogue10collective6detail29Sm90TmaWarpSpecializedAdapterINS1C_15DefaultEpilogueIaSJ_SJ_NS1B_6thread17LinearCombinationIaLi1EiiLNS1G_9ScaleType4KindE0ELNS_15FloatRoundStyleE2EaEENS1_15EpilogueDefaultEEEEEvvEEEEvNT_6ParamsE,@"STO_CUDA_ENTRY STV_DEFAULT"
_ZN7cutlass13device_kernelINS_4gemm6kernel13GemmUniversalIN4cute5tupleIJiiiiEEENS1_10collective13CollectiveMmaINS1_34MainloopSm90TmaGmmaWarpSpecializedILi3ENS5_IJNS4_1CILi2EEENSA_ILi1EEESC_EEENS1_35KernelTmaWarpSpecializedCooperativeEEENS5_IJNSA_ILi128EEENSA_ILi256EEESG_EEEaNS5_IJlSC_lEEEaSJ_NS4_8TiledMMAINS4_8MMA_AtomIJNS4_4SM904GMMA27MMA_64x256x32_S32S8S8_SS_TNEEEENS4_6LayoutISD_NS5_IJSC_NSA_ILi0EEESR_EEEEENS5_IJNS4_10UnderscoreESU_SU_EEEEENS4_13SM90_TMA_LOADENS4_14ComposedLayoutINS4_7SwizzleILi3ELi4ELi3EEENS4_18smem_ptr_flag_bitsILi8EEENSQ_INS5_IJNSA_ILi8EEESG_EEENS5_IJSG_SC_EEEEEEEvNS4_8identityENS4_23SM90_TMA_LOAD_MULTICASTES17_vS18_EENS_8epilogue10collective6detail29Sm90TmaWarpSpecializedAdapterINS1C_15DefaultEpilogueIaSJ_SJ_NS1B_6thread17LinearCombinationIaLi1EiiLNS1G_9ScaleType4KindE0ELNS_15FloatRoundStyleE2EaEENS1_15EpilogueDefaultEEEEEvvEEEEvNT_6ParamsE:
[----:B------:R-:W0:Y:S01]  /*0000*/  LDC R1, c[0x0][0x28] ;  /* 0x00000a00ff017b82 */ /* 0x000e220000000800 */
[----:B------:R-:W1:Y:S01]  /*0010*/  S2R R18, SR_TID.X ;  /* 0x0000000000127919 */ /* 0x000e620000002100 */
[----:B------:R-:W-:Y:S01]  /*0020*/  ELECT P0, URZ, PT ;  /* 0x00000000003f782f */ /* 0x000fe20003800000 */
[----:B------:R-:W-:Y:S01]  /*0030*/  BSSY B0, `(.L_x_0) ;  /* 0x000000f000007945 */ /* 0x000fe20003800000 */
[--C-:B-1----:R-:W-:Y:S02]  /*0040*/  SHF.R.U32.HI R0, RZ, 0x5, R18.reuse ;  /* 0x00000005ff007819 */ /* 0x102fe40000011612 */
[----:B------:R-:W-:-:S03]  /*0050*/  SHF.R.U32.HI R3, RZ, 0x7, R18 ;  /* 0x00000007ff037819 */ /* 0x000fc60000011612 */
[----:B------:R-:W1:Y:S04]  /*0060*/  SHFL.IDX PT, R2, R0, RZ, 0x1f ;  /* 0x00001fff00027589 */ /* 0x000e6800000e0000 */
[----:B------:R2:W3:Y:S01]  /*0070*/  SHFL.IDX PT, R5, R3, RZ, 0x1f ;  /* 0x00001fff03057589 */ /* 0x0004e200000e0000 */
[----:B-1----:R-:W-:-:S13]  /*0080*/  ISETP.NE.OR P0, PT, R2, RZ, !P0 ;  /* 0x000000ff0200720c */ /* 0x002fda0004705670 */
[----:B0-23--:R-:W-:Y:S05]  /*0090*/  @P0 BRA `(.L_x_1) ;  /* 0x0000000000200947 */ /* 0x00dfea0003800000 */
[----:B------:R-:W-:Y:S02]  /*00a0*/  ULDC.64 UR4, c[0x0][0x198] ;  /* 0x0000660000047ab9 */ /* 0x000fe40000000a00 */
[----:B------:R-:W-:Y:S02]  /*00b0*/  UIADD3 UR6, UP0, UR4, 0xf0, URZ ;  /* 0x000000f004067890 */ /* 0x000fe4000ff1e03f */
[----:B------:R-:W-:Y:S02]  /*00c0*/  UIADD3 UR4, UP1, UR4, 0x1f0, URZ ;  /* 0x000001f004047890 */ /* 0x000fe4000ff3e03f */
[----:B------:R-:W-:Y:S02]  /*00d0*/  UIADD3.X UR7, URZ, UR5, URZ, UP0, !UPT ;  /* 0x000000053f077290 */ /* 0x000fe400087fe43f */
[----:B------:R-:W-:-:S07]  /*00e0*/  UIADD3.X UR5, URZ, UR5, URZ, UP1, !UPT ;  /* 0x000000053f057290 */ /* 0x000fce0008ffe43f */
[----:B------:R0:W-:Y:S02]  /*00f0*/  UTMACCTL.PF [UR6] ;  /* 0x00000000060079b9 */ /* 0x0001e40008040000 */
[----:B------:R0:W-:Y:S02]  /*0100*/  UTMACCTL.PF [UR4] ;  /* 0x00000000040079b9 */ /* 0x0001e40008040000 */
[----:B0-----:R-:W-:Y:S01]  /*0110*/  NOP ;  /* 0x0000000000007918 */ /* 0x001fe20000000000 */
.L_x_1:
[----:B------:R-:W-:Y:S05]  /*0120*/  BSYNC B0 ;  /* 0x0000000000007941 */ /* 0x000fea0003800000 */
.L_x_0:
[----:B------:R-:W0:Y:S02]  /*0130*/  SHFL.IDX PT, R3, R0, RZ, 0x1f ;  /* 0x00001fff00037589 */ /* 0x000e2400000e0000 */
[----:B0-----:R-:W-:-:S13]  /*0140*/  ISETP.NE.AND P0, PT, R3, RZ, PT ;  /* 0x000000ff0300720c */ /* 0x001fda0003f05270 */
[----:B------:R-:W-:Y:S05]  /*0150*/  @P0 BRA `(.L_x_2) ;  /* 0x0000000000500947 */ /* 0x000fea0003800000 */
[----:B------:R-:W0:Y:S01]  /*0160*/  S2UR UR8, SR_CgaCtaId ;  /* 0x00000000000879c3 */ /* 0x000e220000008800 */
[----:B------:R-:W-:Y:S01]  /*0170*/  UMOV UR4, 0x400 ;  /* 0x0000040000047882 */ /* 0x000fe20000000000 */
[----:B------:R-:W-:Y:S01]  /*0180*/  UMOV UR5, 0x1 ;  /* 0x0000000100057882 */ /* 0x000fe20000000000 */
[----:B------:R-:W-:Y:S01]  /*0190*/  UMOV UR6, 0x4 ;  /* 0x0000000400067882 */ /* 0x000fe20000000000 */
[----:B------:R-:W-:Y:S01]  /*01a0*/  ELECT P0, URZ, PT ;  /* 0x00000000003f782f */ /* 0x000fe20003800000 */
[----:B------:R-:W-:-:S04]  /*01b0*/  UIADD3 UR6, -UR6, 0x100000, URZ ;  /* 0x0010000006067890 */ /* 0x000fc8000fffe13f */
[----:B------:R-:W-:Y:S02]  /*01c0*/  USHF.L.U32 UR7, UR6, 0xb, URZ ;  /* 0x0000000b06077899 */ /* 0x000fe4000800063f */
[----:B------:R-:W-:Y:S02]  /*01d0*/  USHF.L.U32 UR6, UR6, 0x1, URZ ;  /* 0x0000000106067899 */ /* 0x000fe4000800063f */
[----:B0-----:R-:W-:Y:S02]  /*01e0*/  ULEA UR8, UR8, UR4, 0x18 ;  /* 0x0000000408087291 */ /* 0x001fe4000f8ec03f */
[----:B------:R-:W-:-:S04]  /*01f0*/  UIADD3 UR4, -UR5, 0x100000, URZ ;  /* 0x0010000005047890 */ /* 0x000fc8000fffe13f */
[----:B------:R-:W-:Y:S02]  /*0200*/  USHF.L.U32 UR5, UR4, 0xb, URZ ;  /* 0x0000000b04057899 */ /* 0x000fe4000800063f */
[----:B------:R-:W-:Y:S01]  /*0210*/  USHF.L.U32 UR4, UR4, 0x1, URZ ;  /* 0x0000000104047899 */ /* 0x000fe2000800063f */
[----:B------:R-:W0:Y:S11]  /*0220*/  FENCE.VIEW.ASYNC.S ;  /* 0x00000000000073c6 */ /* 0x000e360000000000 */
[----:B0-----:R0:W1:Y:S01]  /*0230*/  SYNCS.EXCH.64 URZ, [UR8], UR4 ;  /* 0x00000004083f75b2 */ /* 0x0010620008000100 */
[----:B------:R0:W2:Y:S01]  /*0240*/  SYNCS.EXCH.64 URZ, [UR8+0x18], UR6 ;  /* 0x00001806083f75b2 */ /* 0x0000a20008000100 */
[----:B------:R0:W3:Y:S01]  /*0250*/  SYNCS.EXCH.64 URZ, [UR8+0x8], UR4 ;  /* 0x00000804083f75b2 */ /* 0x0000e20008000100 */
[----:B------:R0:W4:Y:S01]  /*0260*/  SYNCS.EXCH.64 URZ, [UR8+0x20], UR6 ;  /* 0x00002006083f75b2 */ /* 0x0001220008000100 */
[----:B------:R0:W0:Y:S01]  /*0270*/  SYNCS.EXCH.64 URZ, [UR8+0x10], UR4 ;  /* 0x00001004083f75b2 */ /* 0x0000220008000100 */
[----:B------:R0:W0:Y:S01]  /*0280*/  SYNCS.EXCH.64 URZ, [UR8+0x28], UR6 ;  /* 0x00002806083f75b2 */ /* 0x0000220008000100 */
[----:B------:R-:W-:Y:S01]  /*0290*/  NOP ;  /* 0x0000000000007918 */ /* 0x000fe20000000000 */
.L_x_2:
[----:B------:R-:W-:Y:S01]  /*02a0*/  SHF.R.S32.HI R7, RZ, 0x1f, R18 ;  /* 0x0000001fff077819 */ /* 0x000fe20000011412 */
[----:B------:R-:W5:Y:S01]  /*02b0*/  SHFL.IDX PT, R0, R0, RZ, 0x1f ;  /* 0x00001fff00007589 */ /* 0x000f6200000e0000 */
[----:B0-----:R-:W0:Y:S01]  /*02c0*/  S2UR UR8, SR_CTAID.X ;  /* 0x00000000000879c3 */ /* 0x001e220000002500 */
[----:B------:R-:W-:Y:S02]  /*02d0*/  ELECT P0, URZ, PT ;  /* 0x00000000003f782f */ /* 0x000fe40003800000 */
[----:B------:R-:W-:Y:S01]  /*02e0*/  LEA.HI R7, R7, R18, RZ, 0x7 ;  /* 0x0000001207077211 */ /* 0x000fe200078f38ff */
[----:B------:R-:W1:Y:S01]  /*02f0*/  S2R R4, SR_CTAID.Y ;  /* 0x0000000000047919 */ /* 0x000e620000002600 */
[----:B------:R-:W-:Y:S01]  /*0300*/  SHF.R.S32.HI R8, RZ, 0x1f, R3 ;  /* 0x0000001fff087819 */ /* 0x000fe20000011403 */
[----:B------:R-:W-:Y:S01]  /*0310*/  ULDC UR4, c[0x0][0x150] ;  /* 0x0000540000047ab9 */ /* 0x000fe20000000800 */
[----:B------:R-:W-:Y:S01]  /*0320*/  LOP3.LUT R7, R7, 0xffffff80, RZ, 0xc0, !PT ;  /* 0xffffff8007077812 */ /* 0x000fe200078ec0ff */
[----:B------:R-:W-:Y:S01]  /*0330*/  NOP ;  /* 0x0000000000007918 */ /* 0x000fe20000000000 */
[----:B------:R-:W-:Y:S01]  /*0340*/  LEA.HI R8, R8, R3, RZ, 0x2 ;  /* 0x0000000308087211 */ /* 0x000fe200078f10ff */
[----:B------:R-:W2:Y:S01]  /*0350*/  LDC R10, c[0x0][0x144] ;  /* 0x00005100ff0a7b82 */ /* 0x000ea20000000800 */
[----:B------:R-:W-:Y:S01]  /*0360*/  NOP ;  /* 0x0000000000007918 */ /* 0x000fe20000000000 */
[----:B------:R-:W-:Y:S01]  /*0370*/  IMAD.IADD R6, R18, 0x1, -R7 ;  /* 0x0000000112067824 */ /* 0x000fe200078e0a07 */
[----:B------:R-:W-:Y:S01]  /*0380*/  LOP3.LUT R8, R8, 0x3ffffffc, RZ, 0xc0, !PT ;  /* 0x3ffffffc08087812 */ /* 0x000fe200078ec0ff */
[----:B------:R-:W-:Y:S01]  /*0390*/  IMAD.MOV.U32 R23, RZ, RZ, 0x1 ;  /* 0x00000001ff177424 */ /* 0x000fe200078e00ff */
[----:B------:R-:W-:-:S02]  /*03a0*/  ISETP.NE.AND P3, PT, R5, RZ, PT ;  /* 0x000000ff0500720c */ /* 0x000fc40003f65270 */
[----:B------:R-:W-:Y:S01]  /*03b0*/  SHF.R.S32.HI R7, RZ, 0x1f, R6 ;  /* 0x0000001fff077819 */ /* 0x000fe20000011406 */
[----:B------:R-:W-:Y:S01]  /*03c0*/  IMAD.IADD R8, R3, 0x1, -R8 ;  /* 0x0000000103087824 */ /* 0x000fe200078e0a08 */
[----:B------:R-:W3:Y:S02]  /*03d0*/  LDC R13, c[0x0][0x140] ;  /* 0x00005000ff0d7b82 */ /* 0x000ee40000000800 */
[----:B------:R-:W-:Y:S02]  /*03e0*/  LEA.HI R7, R7, R6, RZ, 0x3 ;  /* 0x0000000607077211 */ /* 0x000fe400078f18ff */
[----:B-----5:R-:W-:Y:S02]  /*03f0*/  ISETP.NE.OR P0, PT, R0, RZ, !P0 ;  /* 0x000000ff0000720c */ /* 0x020fe40004705670 */
[--C-:B------:R-:W-:Y:S02]  /*0400*/  SHF.R.S32.HI R0, RZ, 0x3, R7.reuse ;  /* 0x00000003ff007819 */ /* 0x100fe40000011407 */
[----:B------:R-:W-:-:S02]  /*0410*/  SHF.R.S32.HI R7, RZ, 0x1f, R7 ;  /* 0x0000001fff077819 */ /* 0x000fc40000011407 */
[----:B0-----:R-:W-:Y:S02]  /*0420*/  I2FP.F32.U32 R9, UR8 ;  /* 0x0000000800097c45 */ /* 0x001fe40008201000 */
[----:B------:R-:W-:-:S03]  /*0430*/  LEA.HI R7, R7, R0, RZ, 0x2 ;  /* 0x0000000007077211 */ /* 0x000fc600078f10ff */
[----:B------:R-:W-:Y:S01]  /*0440*/  FMUL R9, R9, UR4 ;  /* 0x0000000409097c20 */ /* 0x000fe20008400000 */
[----:B------:R-:W-:Y:S01]  /*0450*/  LOP3.LUT R7, R7, 0xfffffffc, RZ, 0xc0, !PT ;  /* 0xfffffffc07077812 */ /* 0x000fe200078ec0ff */
[----:B------:R-:W-:Y:S01]  /*0460*/  VOTEU.ALL UP0, P0 ;  /* 0x00000000003f7886 */ /* 0x000fe20000000000 */
[----:B-1----:R-:W-:Y:S01]  /*0470*/  I2FP.F32.U32 R3, R4 ;  /* 0x0000000400037245 */ /* 0x002fe20000201000 */
[----:B------:R-:W-:Y:S01]  /*0480*/  ULDC UR4, c[0x0][0x154] ;  /* 0x0000550000047ab9 */ /* 0x000fe20000000800 */
[----:B------:R-:W-:Y:S01]  /*0490*/  VOTEU.ALL UP1, P0 ;  /* 0x00000000003f7886 */ /* 0x000fe20000020000 */
[----:B------:R-:W0:Y:S01]  /*04a0*/  F2I.U32.TRUNC.NTZ R9, R9 ;  /* 0x0000000900097305 */ /* 0x000e22000020f000 */
[----:B------:R-:W-:Y:S01]  /*04b0*/  IMAD.IADD R7, R0, 0x1, -R7 ;  /* 0x0000000100077824 */ /* 0x000fe200078e0a07 */
[----:B------:R-:W1:Y:S01]  /*04c0*/  @!UP0 S2UR UR7, SR_CgaCtaId ;  /* 0x00000000000789c3 */ /* 0x000e620000008800 */
[----:B------:R-:W-:Y:S01]  /*04d0*/  FMUL R12, R3, UR4 ;  /* 0x00000004030c7c20 */ /* 0x000fe20008400000 */
[----:B------:R-:W-:Y:S01]  /*04e0*/  UMOV UR4, 0x20 ;  /* 0x0000002000047882 */ /* 0x000fe20000000000 */
[----:B------:R-:W-:Y:S01]  /*04f0*/  IMAD R8, R8, 0x4, R7 ;  /* 0x0000000408087824 */ /* 0x000fe200078e0207 */
[----:B------:R-:W-:Y:S01]  /*0500*/  @!UP0 UMOV UR6, 0x400 ;  /* 0x0000040000068882 */ /* 0x000fe20000000000 */
[----:B------:R-:W-:-:S04]  /*0510*/  @!UP0 UIADD3 UR4, -UR4, 0x100000, URZ ;  /* 0x0010000004048890 */ /* 0x000fc8000fffe13f */
[----:B------:R-:W-:Y:S02]  /*0520*/  @!UP0 USHF.L.U32 UR5, UR4, 0xb, URZ ;  /* 0x0000000b04058899 */ /* 0x000fe4000800063f */
[----:B------:R-:W-:Y:S01]  /*0530*/  @!UP0 USHF.L.U32 UR4, UR4, 0x1, URZ ;  /* 0x0000000104048899 */ /* 0x000fe2000800063f */
[----:B---3--:R-:W-:Y:S01]  /*0540*/  ISETP.EQ.U32.AND P2, PT, R13, 0x1, PT ;  /* 0x000000010d00780c */ /* 0x008fe20003f42070 */
[----:B------:R-:W3:Y:S01]  /*0550*/  F2I.U32.TRUNC.NTZ R12, R12 ;  /* 0x0000000c000c7305 */ /* 0x000ee2000020f000 */
[----:B------:R-:W-:Y:S01]  /*0560*/  LEA.HI R0, R8, R8, RZ, 0x1 ;  /* 0x0000000808007211 */ /* 0x000fe200078f08ff */
[----:B------:R-:W5:Y:S03]  /*0570*/  LDC R7, c[0x0][0x148] ;  /* 0x00005200ff077b82 */ /* 0x000f660000000800 */
[----:B------:R-:W-:Y:S01]  /*0580*/  LOP3.LUT R11, R0, 0xfffffffe, RZ, 0xc0, !PT ;  /* 0xfffffffe000b7812 */ /* 0x000fe200078ec0ff */
[----:B0-----:R-:W-:Y:S01]  /*0590*/  IMAD.MOV R15, RZ, RZ, -R9 ;  /* 0x000000ffff0f7224 */ /* 0x001fe200078e0a09 */
[----:B------:R-:W-:-:S03]  /*05a0*/  SHF.R.S32.HI R9, RZ, 0x1f, R2 ;  /* 0x0000001fff097819 */ /* 0x000fc60000011402 */
[----:B--2---:R-:W-:Y:S01]  /*05b0*/  IMAD R3, R10, R15, UR8 ;  /* 0x000000080a037e24 */ /* 0x004fe2000f8e020f */
[----:B------:R-:W-:Y:S01]  /*05c0*/  LEA.HI R9, R9, R2, RZ, 0x2 ;  /* 0x0000000209097211 */ /* 0x000fe200078f10ff */
[C---:B------:R-:W-:Y:S02]  /*05d0*/  IMAD.IADD R0, R8.reuse, 0x1, -R11 ;  /* 0x0000000108007824 */ /* 0x040fe400078e0a0b */
[----:B------:R-:W-:Y:S01]  /*05e0*/  IMAD.SHL.U32 R11, R8, 0x4, RZ ;  /* 0x00000004080b7824 */ /* 0x000fe200078e00ff */
[----:B------:R-:W-:Y:S01]  /*05f0*/  LOP3.LUT R9, R9, 0xfffffffc, RZ, 0xc0, !PT ;  /* 0xfffffffc09097812 */ /* 0x000fe200078ec0ff */
[----:B---3--:R-:W-:Y:S01]  /*0600*/  IMAD.MOV R24, RZ, RZ, -R12 ;  /* 0x000000ffff187224 */ /* 0x008fe200078e0a0c */
[----:B------:R-:W-:Y:S01]  /*0610*/  ISETP.NE.AND P4, PT, R0, R3, PT ;  /* 0x000000030000720c */ /* 0x000fe20003f85270 */
[----:B-1----:R-:W-:Y:S01]  /*0620*/  @!UP0 ULEA UR6, UR7, UR6, 0x18 ;  /* 0x0000000607068291 */ /* 0x002fe2000f8ec03f */
[----:B------:R-:W-:Y:S01]  /*0630*/  LOP3.LUT R152, R8, 0xc, R11, 0x78, !PT ;  /* 0x0000000c08987812 */ /* 0x000fe200078e780b */
[----:B------:R-:W-:Y:S01]  /*0640*/  IMAD.IADD R0, R2, 0x1, -R9 ;  /* 0x0000000102007824 */ /* 0x000fe200078e0a09 */
[----:B------:R-:W-:Y:S01]  /*0650*/  VOTEU.ALL UP0, P0 ;  /* 0x00000000003f7886 */ /* 0x000fe20000000000 */
[----:B------:R-:W-:Y:S01]  /*0660*/  LOP3.LUT P0, RZ, R6, 0x7, RZ, 0xc0, !PT ;  /* 0x0000000706ff7812 */ /* 0x000fe2000780c0ff */
[----:B------:R-:W-:-:S02]  /*0670*/  VIADD R6, R5, 0xffffffff ;  /* 0xffffffff05067836 */ /* 0x000fc40000000000 */
[----:B------:R-:W-:Y:S01]  /*0680*/  ISETP.NE.AND P1, PT, R0, 0x3, PT ;  /* 0x000000030000780c */ /* 0x000fe20003f25270 */
[----:B-----5:R-:W-:Y:S01]  /*0690*/  IMAD R9, R7, R24, R4 ;  /* 0x0000001807097224 */ /* 0x020fe200078e0204 */
[----:B------:R-:W-:Y:S02]  /*06a0*/  ISETP.LT.U32.AND P0, PT, R152, 0x2, !P0 ;  /* 0x000000029800780c */ /* 0x000fe40004701070 */
[----:B------:R-:W-:Y:S01]  /*06b0*/  ISETP.EQ.OR P1, PT, R0, RZ, !P1 ;  /* 0x000000ff0000720c */ /* 0x000fe20004f22670 */
[----:B------:R-:W0:Y:S02]  /*06c0*/  FENCE.VIEW.ASYNC.S ;  /* 0x00000000000073c6 */ /* 0x000e240000000000 */
[----:B0-----:R0:W1:Y:S01]  /*06d0*/  @!UP0 SYNCS.EXCH.64 URZ, [UR6+0x40], UR4 ;  /* 0x00004004063f85b2 */ /* 0x0010620008000100 */
[----:B------:R-:W-:Y:S02]  /*06e0*/  @P4 LEA.HI R2, R152, R152, RZ, 0x1 ;  /* 0x0000009898024211 */ /* 0x000fe400078f08ff */
[----:B------:R-:W-:-:S02]  /*06f0*/  ISETP.EQ.AND P1, PT, R5, RZ, P1 ;  /* 0x000000ff0500720c */ /* 0x000fc40000f22270 */
[----:B------:R-:W-:Y:S02]  /*0700*/  @P4 SHF.R.S32.HI R2, RZ, 0x1, R2 ;  /* 0x00000001ff024819 */ /* 0x000fe40000011402 */
[----:B------:R-:W-:Y:S02]  /*0710*/  ISETP.GE.U32.AND P6, PT, R6, 0x2, PT ;  /* 0x000000020600780c */ /* 0x000fe40003fc6070 */
[----:B------:R-:W-:Y:S02]  /*0720*/  @P4 ISETP.NE.AND P5, PT, R2, R9, PT ;  /* 0x000000090200420c */ /* 0x000fe40003fa5270 */
[----:B------:R-:W-:Y:S02]  /*0730*/  SEL R2, RZ, 0x1, !P0 ;  /* 0x00000001ff027807 */ /* 0x000fe40004000000 */
[----:B------:R-:W-:Y:S02]  /*0740*/  @P4 SEL R23, RZ, 0x1, P5 ;  /* 0x00000001ff174807 */ /* 0x000fe40002800000 */
[----:B------:R-:W-:Y:S01]  /*0750*/  SEL R19, RZ, 0x1, !P1 ;  /* 0x00000001ff137807 */ /* 0x000fe20004800000 */
[----:B------:R0:W2:Y:S01]  /*0760*/  @!UP1 SYNCS.EXCH.64 URZ, [UR6+0x48], UR4 ;  /* 0x00004804063f95b2 */ /* 0x0000a20008000100 */
[----:B------:R-:W-:Y:S01]  /*0770*/  LOP3.LUT R23, R23, R2, RZ, 0xc0, !PT ;  /* 0x0000000217177212 */ /* 0x000fe200078ec0ff */
[----:B------:R-:W-:Y:S01]  /*0780*/  NOP ;  /* 0x0000000000007918 */ /* 0x000fe20000000000 */
[----:B------:R-:W-:Y:S01]  /*0790*/  SEL R19, R19, 0x2, P6 ;  /* 0x0000000213137807 */ /* 0x000fe20003000000 */
[----:B------:R-:W-:Y:S06]  /*07a0*/  @!P2 BRA `(.L_x_3) ;  /* 0x000000000008a947 */ /* 0x000fec0003800000 */
[----:B-12-4-:R-:W-:Y:S01]  /*07b0*/  UCGABAR_ARV ;  /* 0x00000000000079c7 */ /* 0x016fe20008000000 */
[----:B------:R-:W-:Y:S05]  /*07c0*/  BRA `(.L_x_4) ;  /* 0x0000000000047947 */ /* 0x000fea0003800000 */
.L_x_3:
[----:B-12-4-:R-:W-:Y:S01]  /*07d0*/  NOP ;  /* 0x0000000000007918 */ /* 0x016fe20000000000 */
.L_x_4:
[----:B------:R-:W1:Y:S01]  /*07e0*/  LDC R2, c[0x0][0x65c] ;  /* 0x00019700ff027b82 */ /* 0x000e620000000800 */
[----:B------:R-:W-:Y:S02]  /*07f0*/  IMAD.U32 R8, RZ, RZ, UR8 ;  /* 0x00000008ff087e24 */ /* 0x000fe4000f8e00ff */
[----:B------:R-:W-:Y:S01]  /*0800*/  IMAD.MOV.U32 R9, RZ, RZ, RZ ;  /* 0x000000ffff097224 */ /* 0x000fe200078e00ff */
[----:B-1----:R-:W-:-:S04]  /*0810*/  ISETP.NE.AND P1, PT, R2, 0x1, PT ;  /* 0x000000010200780c */ /* 0x002fc80003f25270 */
[----:B------:R-:W-:-:S09]  /*0820*/  P2R R5, PR, RZ, 0x2 ;  /* 0x00000002ff057803 */ /* 0x000fd20000000000 */
[----:B------:R-:W1:Y:S01]  /*0830*/  @P1 LDC R17, c[0x0][0x10] ;  /* 0x00000400ff111b82 */ /* 0x000e620000000800 */
[----:B------:R-:W-:Y:S02]  /*0840*/  @P1 IMAD.MOV.U32 R5, RZ, RZ, RZ ;  /* 0x000000ffff051224 */ /* 0x000fe400078e00ff */
[----:B------:R-:W-:-:S05]  /*0850*/  @P1 IMAD.MOV.U32 R13, RZ, RZ, RZ ;  /* 0x000000ffff0d1224 */ /* 0x000fca00078e00ff */
[----:B------:R-:W2:Y:S01]  /*0860*/  @!P1 LDC R11, c[0x0][0xc] ;  /* 0x00000300ff0b9b82 */ /* 0x000ea20000000800 */
[----:B-1----:R-:W-:-:S04]  /*0870*/  @P1 IMAD.WIDE.U32 R16, R17, UR8, R4 ;  /* 0x0000000811101c25 */ /* 0x002fc8000f8e0004 */
[----:B------:R-:W-:Y:S02]  /*0880*/  @P1 IMAD.IADD R17, R17, 0x1, R13 ;  /* 0x0000000111111824 */ /* 0x000fe400078e020d */
[----:B--2---:R-:W-:-:S04]  /*0890*/  @!P1 IMAD.WIDE.U32 R8, R4, R11, R8 ;  /* 0x0000000b04089225 */ /* 0x004fc800078e0008 */
[----:B------:R-:W-:Y:S02]  /*08a0*/  @!P1 IMAD.MOV.U32 R16, RZ, RZ, R8 ;  /* 0x000000ffff109224 */ /* 0x000fe400078e0008 */
[----:B------:R-:W-:Y:S01]  /*08b0*/  @!P1 IMAD.MOV.U32 R17, RZ, RZ, R9 ;  /* 0x000000ffff119224 */ /* 0x000fe200078e0009 */
[----:B------:R-:W-:Y:S06]  /*08c0*/  @!P2 BRA `(.L_x_5) ;  /* 0x00000000000ca947 */ /* 0x000fec0003800000 */
[----:B------:R-:W-:Y:S01]  /*08d0*/  UCGABAR_WAIT ;  /* 0x0000000000007dc7 */ /* 0x000fe20008000000 */
[----:B------:R-:W-:Y:S01]  /*08e0*/  CCTL.IVALL ;  /* 0x00000000ff00798f */ /* 0x000fe20002000000 */
[----:B------:R-:W-:Y:S05]  /*08f0*/  BRA `(.L_x_6) ;  /* 0x0000000000047947 */ /* 0x000fea0003800000 */
.L_x_5:
[----:B------:R-:W-:Y:S06]  /*0900*/  BAR.SYNC.DEFER_BLOCKING 0x0 ;  /* 0x0000000000007b1d */ /* 0x000fec0000010000 */
.L_x_6:
[----:B------:R-:W-:Y:S05]  /*0910*/  @!P3 BRA `(.L_x_7) ;  /* 0x00000080001cb947 */ /* 0x000fea0003800000 */
[----:B------:R-:W-:-:S13]  /*0920*/  ISETP.GT.U32.AND P0, PT, R6, 0x1, PT ;  /* 0x000000010600780c */ /* 0x000fda0003f04070 */
[----:B0-----:R-:W-:Y:S05]  /*0930*/  @P0 EXIT ;  /* 0x000000000000094d */ /* 0x001fea0003800000 */
[----:B------:R-:W-:Y:S01]  /*0940*/  ULDC.64 UR4, c[0x0][0x650] ;  /* 0x0001940000047ab9 */ /* 0x000fe20000000a00 */
[----:B------:R-:W-:Y:S01]  /*0950*/  PRMT R0, RZ, 0x7610, R0 ;  /* 0x00007610ff007816 */ /* 0x000fe20000000000 */
[----:B------:R-:W-:Y:S01]  /*0960*/  IMAD.MOV.U32 R154, RZ, RZ, -0x1 ;  /* 0xffffffffff9a7424 */ /* 0x000fe200078e00ff */
[----:B------:R-:W-:Y:S01]  /*0970*/  ISETP.GE.U32.AND P0, PT, R16, UR4, PT ;  /* 0x0000000410007c0c */ /* 0x000fe2000bf06070 */
[----:B------:R-:W-:Y:S02]  /*0980*/  IMAD.MOV.U32 R153, RZ, RZ, -0x1 ;  /* 0xffffffffff997424 */ /* 0x000fe400078e00ff */
[----:B------:R-:W-:Y:S01]  /*0990*/  IMAD.MOV.U32 R22, RZ, RZ, -0x1 ;  /* 0xffffffffff167424 */ /* 0x000fe200078e00ff */
[----:B------:R-:W-:-:S13]  /*09a0*/  ISETP.GE.U32.AND.EX P0, PT, R17, UR5, PT, P0 ;  /* 0x0000000511007c0c */ /* 0x000fda000bf06100 */
[----:B------:R-:W-:Y:S05]  /*09b0*/  @P0 BRA `(.L_x_8) ;  /* 0x00000004002c0947 */ /* 0x000fea0003800000 */
[----:B------:R-:W0:Y:S01]  /*09c0*/  LDC.64 R20, c[0x0][0x628] ;  /* 0x00018a00ff147b82 */ /* 0x000e220000000a00 */
[----:B------:R-:W-:Y:S02]  /*09d0*/  IMAD.MOV.U32 R8, RZ, RZ, R16 ;  /* 0x000000ffff087224 */ /* 0x000fe400078e0010 */
[----:B------:R-:W-:-:S05]  /*09e0*/  IMAD.MOV.U32 R9, RZ, RZ, R17 ;  /* 0x000000ffff097224 */ /* 0x000fca00078e0011 */
[----:B------:R-:W1:Y:S08]  /*09f0*/  LDC R0, c[0x0][0x630] ;  /* 0x00018c00ff007b82 */ /* 0x000e700000000800 */
[----:B------:R-:W2:Y:S01]  /*0a00*/  LDC.64 R26, c[0x0][0x620] ;  /* 0x00018800ff1a7b82 */ /* 0x000ea20000000a00 */
[----:B0-----:R-:W-:-:S04]  /*0a10*/  ISETP.NE.U32.AND P0, PT, R20, RZ, PT ;  /* 0x000000ff1400720c */ /* 0x001fc80003f05070 */
[----:B------:R-:W-:-:S13]  /*0a20*/  ISETP.NE.AND.EX P0, PT, R21, RZ, PT, P0 ;  /* 0x000000ff1500720c */ /* 0x000fda0003f05300 */
[----:B-12---:R-:W-:Y:S05]  /*0a30*/  @!P0 BRA `(.L_x_9) ;  /* 0x0000000000288947 */ /* 0x006fea0003800000 */
[----:B------:R-:W0:Y:S02]  /*0a40*/  LDC R13, c[0x0][0x634] ;  /* 0x00018d00ff0d7b82 */ /* 0x000e240000000800 */
[----:B0-----:R-:W-:-:S05]  /*0a50*/  IADD3 R13, P0, R16, R13, RZ ;  /* 0x0000000d100d7210 */ /* 0x001fca0007f1e0ff */
[----:B------:R-:W-:-:S04]  /*0a60*/  IMAD.X R15, RZ, RZ, R17, P0 ;  /* 0x000000ffff0f7224 */ /* 0x000fc800000e0611 */
[----:B------:R-:W-:-:S04]  /*0a70*/  IMAD.WIDE.U32 R8, R15, R20, RZ ;  /* 0x000000140f087225 */ /* 0x000fc800078e00ff */
[----:B------:R-:W-:-:S04]  /*0a80*/  IMAD.WIDE.U32 R10, P0, R13, R21, R8 ;  /* 0x000000150d0a7225 */ /* 0x000fc80007800008 */
[----:B------:R-:W-:-:S04]  /*0a90*/  IMAD.WIDE.U32 R8, R13, R20, RZ ;  /* 0x000000140d087225 */ /* 0x000fc800078e00ff */
[----:B------:R-:W-:Y:S01]  /*0aa0*/  IMAD.X R13, RZ, RZ, RZ, P0 ;  /* 0x000000ffff0d7224 */ /* 0x000fe200000e06ff */
[----:B------:R-:W-:Y:S01]  /*0ab0*/  IADD3 RZ, P0, R9, R10, RZ ;  /* 0x0000000a09ff7210 */ /* 0x000fe20007f1e0ff */
[----:B------:R-:W-:-:S04]  /*0ac0*/  IMAD.MOV.U32 R12, RZ, RZ, R11 ;  /* 0x000000ffff0c7224 */ /* 0x000fc800078e000b */
[----:B------:R-:W-:-:S08]  /*0ad0*/  IMAD.WIDE.U32.X R8, R15, R21, R12, P0 ;  /* 0x000000150f087225 */ /* 0x000fd000000e040c */
.L_x_9:
[----:B------:R-:W0:Y:S01]  /*0ae0*/  LDC.64 R20, c[0x0][0x640] ;  /* 0x00019000ff147b82 */ /* 0x000e220000000a00 */
[--C-:B------:R-:W-:Y:S01]  /*0af0*/  SHF.R.U64 R28, R8, R0, R9.reuse ;  /* 0x00000000081c7219 */ /* 0x100fe20000001209 */
[----:B------:R-:W-:Y:S01]  /*0b00*/  IMAD R30, R7, R24, R4 ;  /* 0x00000018071e7224 */ /* 0x000fe200078e0204 */
[----:B------:R-:W-:Y:S01]  /*0b10*/  SHF.R.U32.HI R0, RZ, R0, R9 ;  /* 0x00000000ff007219 */ /* 0x000fe20000011609 */
[----:B------:R-:W-:Y:S01]  /*0b20*/  IMAD.MOV.U32 R25, RZ, RZ, 0x1 ;  /* 0x00000001ff197424 */ /* 0x000fe200078e00ff */
[----:B------:R-:W-:-:S03]  /*0b30*/  IADD3 R5, P0, RZ, -R28, RZ ;  /* 0x8000001cff057210 */ /* 0x000fc60007f1e0ff */
[----:B------:R-:W1:Y:S02]  /*0b40*/  LDC R6, c[0x0][0x618] ;  /* 0x00018600ff067b82 */ /* 0x000e640000000800 */
[----:B------:R-:W-:-:S04]  /*0b50*/  IMAD.X R9, RZ, RZ, ~R0, P0 ;  /* 0x000000ffff097224 */ /* 0x000fc800000e0e00 */
[-C--:B------:R-:W-:Y:S02]  /*0b60*/  IMAD R0, R9, R26.reuse, RZ ;  /* 0x0000001a09007224 */ /* 0x080fe400078e02ff */
[----:B------:R-:W2:Y:S01]  /*0b70*/  LDC R11, c[0x0][0x608] ;  /* 0x00018200ff0b7b82 */ /* 0x000ea20000000800 */
[----:B------:R-:W-:-:S04]  /*0b80*/  IMAD.WIDE.U32 R8, R5, R26, R16 ;  /* 0x0000001a05087225 */ /* 0x000fc800078e0010 */
[----:B------:R-:W-:-:S03]  /*0b90*/  IMAD R5, R5, R27, R0 ;  /* 0x0000001b05057224 */ /* 0x000fc600078e0200 */
[----:B------:R-:W3:Y:S01]  /*0ba0*/  LDC R12, c[0x0][0x658] ;  /* 0x00019600ff0c7b82 */ /* 0x000ee20000000800 */
[----:B0-----:R-:W-:Y:S01]  /*0bb0*/  ISETP.NE.U32.AND P0, PT, R20, RZ, PT ;  /* 0x000000ff1400720c */ /* 0x001fe20003f05070 */
[----:B------:R-:W-:Y:S02]  /*0bc0*/  IMAD.IADD R5, R9, 0x1, R5 ;  /* 0x0000000109057824 */ /* 0x000fe400078e0205 */
[----:B------:R-:W-:Y:S01]  /*0bd0*/  IMAD.MOV.U32 R9, RZ, RZ, -0x1 ;  /* 0xffffffffff097424 */ /* 0x000fe200078e00ff */
[----:B------:R-:W-:-:S03]  /*0be0*/  ISETP.NE.AND.EX P0, PT, R21, RZ, PT, P0 ;  /* 0x000000ff1500720c */ /* 0x000fc60003f05300 */
[----:B------:R-:W0:Y:S01]  /*0bf0*/  LDC R15, c[0x0][0x600] ;  /* 0x00018000ff0f7b82 */ /* 0x000e220000000800 */
[-CC-:B-1----:R-:W-:Y:S02]  /*0c00*/  SHF.R.U64 R13, R8, R6.reuse, R5.reuse ;  /* 0x00000006080d7219 */ /* 0x182fe40000001205 */
[----:B------:R-:W-:-:S05]  /*0c10*/  SHF.R.U32.HI R0, RZ, R6, R5 ;  /* 0x00000006ff007219 */ /* 0x000fca0000011605 */
[----:B------:R-:W1:Y:S01]  /*0c20*/  LDC R14, c[0x0][0x648] ;  /* 0x00019200ff0e7b82 */ /* 0x000e620000000800 */
[-CC-:B--2---:R-:W-:Y:S02]  /*0c30*/  SHF.R.U64 R27, R13, R11.reuse, R0.reuse ;  /* 0x0000000b0d1b7219 */ /* 0x184fe40000001200 */
[----:B------:R-:W-:-:S05]  /*0c40*/  SHF.R.U32.HI R5, RZ, R11, R0 ;  /* 0x0000000bff057219 */ /* 0x000fca0000011600 */
[----:B------:R-:W2:Y:S01]  /*0c50*/  LDC R22, c[0x0][0x638] ;  /* 0x00018e00ff167b82 */ /* 0x000ea20000000800 */
[-CC-:B---3--:R-:W-:Y:S02]  /*0c60*/  SHF.R.U64 R24, R27, R12.reuse, R5.reuse ;  /* 0x0000000c1b187219 */ /* 0x188fe40000001205 */
[-C--:B------:R-:W-:Y:S02]  /*0c70*/  SHF.L.U32 R0, R9, R12.reuse, RZ ;  /* 0x0000000c09007219 */ /* 0x080fe400000006ff */
[----:B------:R-:W-:Y:S01]  /*0c80*/  SHF.R.U32.HI R5, RZ, R12, R5 ;  /* 0x0000000cff057219 */ /* 0x000fe20000011605 */
[----:B------:R-:W-:Y:S01]  /*0c90*/  IMAD.MOV.U32 R4, RZ, RZ, R24 ;  /* 0x000000ffff047224 */ /* 0x000fe200078e0018 */
[----:B------:R-:W-:Y:S01]  /*0ca0*/  LOP3.LUT R10, RZ, R0, RZ, 0x33, !PT ;  /* 0x00000000ff0a7212 */ /* 0x000fe200078e33ff */
[----:B------:R-:W3:Y:S01]  /*0cb0*/  LDC R26, c[0x0][0x610] ;  /* 0x00018400ff1a7b82 */ /* 0x000ee20000000800 */
[----:B------:R-:W-:Y:S05]  /*0cc0*/  @!P0 BRA `(.L_x_10) ;  /* 0x0000000000288947 */ /* 0x000fea0003800000 */
[----:B------:R-:W4:Y:S02]  /*0cd0*/  LDC R9, c[0x0][0x64c] ;  /* 0x00019300ff097b82 */ /* 0x000f240000000800 */
[----:B----4-:R-:W-:-:S05]  /*0ce0*/  IADD3 R9, P0, R24, R9, RZ ;  /* 0x0000000918097210 */ /* 0x010fca0007f1e0ff */
        /* <DEDUP_REMOVED lines=8> */
.L_x_10:
[----:B-1----:R-:W-:Y:S01]  /*0d70*/  SHF.R.U64 R4, R4, R14, R5 ;  /* 0x0000000e04047219 */ /* 0x002fe20000001205 */
[----:B0-----:R-:W-:Y:S01]  /*0d80*/  VIADD R6, R15, 0xffffffff ;  /* 0xffffffff0f067836 */ /* 0x001fe20000000000 */
[----:B------:R-:W-:Y:S02]  /*0d90*/  SHF.L.U32 R0, R25, R12, RZ ;  /* 0x0000000c19007219 */ /* 0x000fe400000006ff */
[----:B------:R-:W-:Y:S01]  /*0da0*/  LOP3.LUT R5, R27, R10, RZ, 0xc0, !PT ;  /* 0x0000000a1b057212 */ /* 0x000fe200078ec0ff */
[----:B------:R-:W-:Y:S01]  /*0db0*/  IMAD.MOV R7, RZ, RZ, -R4 ;  /* 0x000000ffff077224 */ /* 0x000fe200078e0a04 */
[----:B------:R-:W-:Y:S02]  /*0dc0*/  SEL R3, R3, R30, !P1 ;  /* 0x0000001e03037207 */ /* 0x000fe40004800000 */
[----:B------:R-:W-:Y:S01]  /*0dd0*/  LOP3.LUT R6, R13, R6, RZ, 0xc0, !PT ;  /* 0x000000060d067212 */ /* 0x000fe200078ec0ff */
[----:B------:R-:W-:Y:S02]  /*0de0*/  IMAD R4, R0, R4, R5 ;  /* 0x0000000400047224 */ /* 0x000fe400078e0205 */
[----:B--2---:R-:W-:-:S02]  /*0df0*/  IMAD R0, R7, R22, R24 ;  /* 0x0000001607007224 */ /* 0x004fc400078e0218 */
[----:B---3--:R-:W-:Y:S02]  /*0e00*/  IMAD R3, R4, R26, R3 ;  /* 0x0000001a04037224 */ /* 0x008fe400078e0203 */
[----:B------:R-:W-:Y:S02]  /*0e10*/  IMAD R154, R0, R15, R6 ;  /* 0x0000000f009a7224 */ /* 0x000fe400078e0206 */
[----:B------:R-:W-:Y:S02]  /*0e20*/  IMAD.MOV.U32 R4, RZ, RZ, 0x1 ;  /* 0x00000001ff047424 */ /* 0x000fe400078e00ff */
[----:B------:R-:W-:Y:S01]  /*0e30*/  IMAD.MOV.U32 R22, RZ, RZ, R28 ;  /* 0x000000ffff167224 */ /* 0x000fe200078e001c */
[----:B------:R-:W-:Y:S02]  /*0e40*/  SEL R153, R154, R3, !P1 ;  /* 0x000000039a997207 */ /* 0x000fe40004800000 */
[----:B------:R-:W-:Y:S02]  /*0e50*/  PRMT R0, R4, 0x7610, R0 ;  /* 0x0000761004007816 */ /* 0x000fe40000000000 */
[----:B------:R-:W-:-:S07]  /*0e60*/  SEL R154, R3, R154, !P1 ;  /* 0x0000009a039a7207 */ /* 0x000fce0004800000 */
.L_x_8:
[----:B------:R-:W-:-:S08]  /*0e70*/  NOP ;  /* 0x0000000000007918 */ /* 0x000fd00000000000 */
[----:B------:R-:W0:Y:S02]  /*0e80*/  USETMAXREG.TRY_ALLOC.CTAPOOL UP0, 0xe8 ;  /* 0x000000e8000079c8 */ /* 0x000e240008000600 */
[----:B0-----:R-:W-:-:S13]  /*0e90*/  PLOP3.LUT P0, PT, PT, PT, UP0, 0x80, 0x0 ;  /* 0x000000000000781c */ /* 0x001fda0003f0f008 */
[----:B------:R-:W-:Y:S05]  /*0ea0*/  @!P0 BRA `(.L_x_8) ;  /* 0xfffffffc00f08947 */ /* 0x000fea000383ffff */
[----:B------:R-:W-:Y:S01]  /*0eb0*/  ULDC.64 UR4, c[0x0][0x598] ;  /* 0x0001660000047ab9 */ /* 0x000fe20000000a00 */
[----:B------:R-:W-:Y:S01]  /*0ec0*/  ULDC.64 UR36, c[0x0][0x208] ;  /* 0x0000820000247ab9 */ /* 0x000fe20000000a00 */
[----:B------:R-:W-:-:S04]  /*0ed0*/  ISETP.NE.U32.AND P0, PT, RZ, UR4, PT ;  /* 0x00000004ff007c0c */ /* 0x000fc8000bf05070 */
[----:B------:R-:W-:-:S13]  /*0ee0*/  ISETP.NE.AND.EX P0, PT, RZ, UR5, PT, P0 ;  /* 0x00000005ff007c0c */ /* 0x000fda000bf05300 */
[----:B------:R-:W-:Y:S05]  /*0ef0*/  @!P0 BRA `(.L_x_11) ;  /* 0x00000000001c8947 */ /* 0x000fea0003800000 */
[----:B------:R-:W0:Y:S02]  /*0f00*/  LDC.64 R4, c[0x0][0x598] ;  /* 0x00016600ff047b82 */ /* 0x000e240000000a00 */
[----:B0-----:R-:W2:Y:S02]  /*0f10*/  LDG.E.64 R4, desc[UR36][R4.64] ;  /* 0x0000002404047981 */ /* 0x001ea4000c1e1b00 */
[----:B--2---:R-:W-:-:S04]  /*0f20*/  ISETP.NE.U32.AND P0, PT, R4, RZ, PT ;  /* 0x000000ff0400720c */ /* 0x004fc80003f05070 */
[----:B------:R-:W-:-:S13]  /*0f30*/  ISETP.NE.AND.EX P0, PT, R5, RZ, PT, P0 ;  /* 0x000000ff0500720c */ /* 0x000fda0003f05300 */
[----:B------:R-:W-:Y:S05]  /*0f40*/  @!P0 BRA `(.L_x_11) ;  /* 0x0000000000088947 */ /* 0x000fea0003800000 */
[----:B------:R0:W5:Y:S01]  /*0f50*/  LD.E R155, desc[UR36][R4.64] ;  /* 0x00000024049b7980 */ /* 0x000162000c101900 */
[----:B------:R-:W-:Y:S05]  /*0f60*/  BRA `(.L_x_12) ;  /* 0x0000000000247947 */ /* 0x000fea0003800000 */
.L_x_11:
[----:B------:R-:W-:Y:S02]  /*0f70*/  ULDC.64 UR4, c[0x0][0x588] ;  /* 0x0001620000047ab9 */ /* 0x000fe40000000a00 */
[----:B------:R-:W-:-:S04]  /*0f80*/  ISETP.NE.U32.AND P0, PT, RZ, UR4, PT ;  /* 0x00000004ff007c0c */ /* 0x000fc8000bf05070 */
[----:B------:R-:W-:-:S13]  /*0f90*/  ISETP.NE.AND.EX P0, PT, RZ, UR5, PT, P0 ;  /* 0x00000005ff007c0c */ /* 0x000fda000bf05300 */
[----:B------:R-:W-:Y:S05]  /*0fa0*/  @!P0 BRA `(.L_x_13) ;  /* 0x00000000000c8947 */ /* 0x000fea0003800000 */
[----:B------:R-:W0:Y:S02]  /*0fb0*/  LDC.64 R4, c[0x0][0x588] ;  /* 0x00016200ff047b82 */ /* 0x000e240000000a00 */
[----:B0-----:R1:W5:Y:S01]  /*0fc0*/  LDG.E R155, desc[UR36][R4.64] ;  /* 0x00000024049b7981 */ /* 0x001362000c1e1900 */
[----:B------:R-:W-:Y:S05]  /*0fd0*/  BRA `(.L_x_12) ;  /* 0x0000000000087947 */ /* 0x000fea0003800000 */
.L_x_13:
[----:B------:R-:W-:Y:S02]  /*0fe0*/  ULDC UR4, c[0x0][0x580] ;  /* 0x0001600000047ab9 */ /* 0x000fe40000000800 */
[----:B------:R-:W-:-:S07]  /*0ff0*/  IMAD.U32 R155, RZ, RZ, UR4 ;  /* 0x00000004ff9b7e24 */ /* 0x000fce000f8e00ff */
.L_x_12:
[----:B------:R-:W-:Y:S02]  /*1000*/  ULDC.64 UR4, c[0x0][0x5a0] ;  /* 0x0001680000047ab9 */ /* 0x000fe40000000a00 */
[----:B------:R-:W-:-:S04]  /*1010*/  ISETP.NE.U32.AND P0, PT, RZ, UR4, PT ;  /* 0x00000004ff007c0c */ /* 0x000fc8000bf05070 */
[----:B------:R-:W-:-:S13]  /*1020*/  ISETP.NE.AND.EX P0, PT, RZ, UR5, PT, P0 ;  /* 0x00000005ff007c0c */ /* 0x000fda000bf05300 */
[----:B------:R-:W-:Y:S05]  /*1030*/  @!P0 BRA `(.L_x_14) ;  /* 0x00000000001c8947 */ /* 0x000fea0003800000 */
[----:B01----:R-:W0:Y:S02]  /*1040*/  LDC.64 R4, c[0x0][0x5a0] ;  /* 0x00016800ff047b82 */ /* 0x003e240000000a00 */
[----:B0-----:R-:W2:Y:S02]  /*1050*/  LDG.E.64 R4, desc[UR36][R4.64] ;  /* 0x0000002404047981 */ /* 0x001ea4000c1e1b00 */
[----:B--2---:R-:W-:-:S04]  /*1060*/  ISETP.NE.U32.AND P0, PT, R4, RZ, PT ;  /* 0x000000ff0400720c */ /* 0x004fc80003f05070 */
[----:B------:R-:W-:-:S13]  /*1070*/  ISETP.NE.AND.EX P0, PT, R5, RZ, PT, P0 ;  /* 0x000000ff0500720c */ /* 0x000fda0003f05300 */
[----:B------:R-:W-:Y:S05]  /*1080*/  @!P0 BRA `(.L_x_14) ;  /* 0x0000000000088947 */ /* 0x000fea0003800000 */
[----:B------:R0:W5:Y:S01]  /*1090*/  LD.E R156, desc[UR36][R4.64] ;  /* 0x00000024049c7980 */ /* 0x000162000c101900 */
[----:B------:R-:W-:Y:S05]  /*10a0*/  BRA `(.L_x_15) ;  /* 0x0000000000247947 */ /* 0x000fea0003800000 */
.L_x_14:
[----:B------:R-:W-:Y:S02]  /*10b0*/  ULDC.64 UR4, c[0x0][0x590] ;  /* 0x0001640000047ab9 */ /* 0x000fe40000000a00 */
[----:B------:R-:W-:-:S04]  /*10c0*/  ISETP.NE.U32.AND P0, PT, RZ, UR4, PT ;  /* 0x00000004ff007c0c */ /* 0x000fc8000bf05070 */
[----:B------:R-:W-:-:S13]  /*10d0*/  ISETP.NE.AND.EX P0, PT, RZ, UR5, PT, P0 ;  /* 0x00000005ff007c0c */ /* 0x000fda000bf05300 */
[----:B------:R-:W-:Y:S05]  /*10e0*/  @!P0 BRA `(.L_x_16) ;  /* 0x00000000000c8947 */ /* 0x000fea0003800000 */
[----:B------:R-:W2:Y:S02]  /*10f0*/  LDC.64 R156, c[0x0][0x590] ;  /* 0x00016400ff9c7b82 */ /* 0x000ea40000000a00 */
[----:B--2---:R2:W5:Y:S01]  /*1100*/  LDG.E R156, desc[UR36][R156.64] ;  /* 0x000000249c9c7981 */ /* 0x004562000c1e1900 */
[----:B------:R-:W-:Y:S05]  /*1110*/  BRA `(.L_x_15) ;  /* 0x0000000000087947 */ /* 0x000fea0003800000 */
.L_x_16:
[----:B------:R-:W-:Y:S02]  /*1120*/  ULDC UR4, c[0x0][0x584] ;  /* 0x0001610000047ab9 */ /* 0x000fe40000000800 */
[----:B------:R-:W-:-:S07]  /*1130*/  IMAD.U32 R156, RZ, RZ, UR4 ;  /* 0x00000004ff9c7e24 */ /* 0x000fce000f8e00ff */
.L_x_15:
[----:B------:R-:W-:-:S13]  /*1140*/  LOP3.LUT P0, RZ, R0, 0xff, RZ, 0xc0, !PT ;  /* 0x000000ff00ff7812 */ /* 0x000fda000780c0ff */
[----:B------:R-:W-:Y:S05]  /*1150*/  @!P0 EXIT ;  /* 0x000000000000894d */ /* 0x000fea0003800000 */
[----:B------:R-:W-:Y:S01]  /*1160*/  ULDC UR4, c[0x0][0x28c] ;  /* 0x0000a30000047ab9 */ /* 0x000fe20000000800 */
[----:B------:R-:W-:Y:S01]  /*1170*/  UMOV UR38, URZ ;  /* 0x0000003f00267c82 */ /* 0x000fe20008000000 */
[----:B------:R-:W-:Y:S01]  /*1180*/  UIADD3 UR4, UR4, 0x7f, URZ ;  /* 0x0000007f04047890 */ /* 0x000fe2000fffe03f */
[----:B------:R-:W-:-:S03]  /*1190*/  UMOV UR39, URZ ;  /* 0x0000003f00277c82 */ /* 0x000fc60008000000 */
[----:B------:R-:W-:-:S04]  /*11a0*/  USHF.R.S32.HI UR5, URZ, 0x1f, UR4 ;  /* 0x0000001f3f057899 */ /* 0x000fc80008011404 */
[----:B------:R-:W-:-:S04]  /*11b0*/  ULEA.HI UR5, UR5, UR4, URZ, 0x7 ;  /* 0x0000000405057291 */ /* 0x000fc8000f8f383f */
[----:B------:R-:W-:-:S12]  /*11c0*/  USHF.R.S32.HI UR40, URZ, 0x7, UR5 ;  /* 0x000000073f287899 */ /* 0x000fd80008011405 */
.L_x_296:
[----:B------:R-:W-:Y:S01]  /*11d0*/  LOP3.LUT R0, R18, 0x80, RZ, 0xc0, !PT ;  /* 0x0000008012007812 */ /* 0x000fe200078ec0ff */
[----:B---3--:R-:W3:Y:S01]  /*11e0*/  S2UR UR7, SR_CgaCtaId ;  /* 0x00000000000779c3 */ /* 0x008ee20000008800 */
[----:B------:R-:W-:Y:S02]  /*11f0*/  UMOV UR6, 0x400 ;  /* 0x0000040000067882 */ /* 0x000fe40000000000 */
[----:B------:R-:W-:-:S06]  /*1200*/  SHF.R.U32.HI R0, RZ, 0x7, R0 ;  /* 0x00000007ff007819 */ /* 0x000fcc0000011600 */
[----:B----4-:R-:W4:Y:S01]  /*1210*/  SHFL.IDX PT, R0, R0, RZ, 0x1f ;  /* 0x00001fff00007589 */ /* 0x010f2200000e0000 */
[----:B---3--:R-:W-:Y:S01]  /*1220*/  ULEA UR6, UR7, UR6, 0x18 ;  /* 0x0000000607067291 */ /* 0x008fe2000f8ec03f */
[----:B----4-:R-:W-:-:S13]  /*1230*/  R2UR UR4, R0 ;  /* 0x00000000000472ca */ /* 0x010fda00000e0000 */
[----:B------:R-:W-:-:S04]  /*1240*/  ULEA.HI UR5, UR4, UR4, URZ, 0x1 ;  /* 0x0000000404057291 */ /* 0x000fc8000f8f083f */
[----:B------:R-:W-:-:S04]  /*1250*/  ULOP3.LUT UR5, UR5, 0x7fffe, URZ, 0xc0, !UPT ;  /* 0x0007fffe05057892 */ /* 0x000fc8000f8ec03f */
[----:B------:R-:W-:-:S03]  /*1260*/  UIADD3 UR5, UR4, -UR5, URZ ;  /* 0x8000000504057290 */ /* 0x000fc6000fffe03f */
[----:B------:R-:W-:Y:S01]  /*1270*/  ULDC UR4, c[0x0][0x28c] ;  /* 0x0000a30000047ab9 */ /* 0x000fe20000000800 */
[----:B------:R-:W-:Y:S01]  /*1280*/  ULEA UR5, UR5, UR6, 0xd ;  /* 0x0000000605057291 */ /* 0x000fe2000f8e683f */
[----:B------:R-:W-:-:S03]  /*1290*/  ISETP.LT.AND P0, PT, RZ, UR4, PT ;  /* 0x00000004ff007c0c */ /* 0x000fc6000bf01270 */
[----:B------:R-:W-:-:S04]  /*12a0*/  UIADD3 UR5, UR5, 0x100, URZ ;  /* 0x0000010005057890 */ /* 0x000fc8000fffe03f */
[----:B------:R-:W-:-:S04]  /*12b0*/  USHF.R.U32.HI UR5, URZ, 0x4, UR5 ;  /* 0x000000043f057899 */ /* 0x000fc80008011605 */
[----:B------:R-:W-:Y:S02]  /*12c0*/  ULOP3.LUT UR41, UR5, 0x3fff, URZ, 0xc0, !UPT ;  /* 0x00003fff05297892 */ /* 0x000fe4000f8ec03f */
[----:B------:R-:W-:Y:S10]  /*12d0*/  @P0 BRA `(.L_x_17) ;  /* 0x0000000000400947 */ /* 0x000ff40003800000 */
[----:B------:R-:W-:Y:S01]  /*12e0*/  MOV R0, 0x0 ;  /* 0x0000000000007802 */ /* 0x000fe20000000f00 */
[----:B------:R-:W-:Y:S01]  /*12f0*/  ULDC.64 UR4, c[0x4][0x68] ;  /* 0x01001a0000047ab9 */ /* 0x000fe20000000a00 */
[----:B------:R-:W-:Y:S01]  /*1300*/  ULDC.64 UR6, c[0x4][0x8] ;  /* 0x0100020000067ab9 */ /* 0x000fe20000000a00 */
[----:B01----:R-:W-:Y:S01]  /*1310*/  IMAD.U32 R4, RZ, RZ, UR4 ;  /* 0x00000004ff047e24 */ /* 0x003fe2000f8e00ff */
[----:B------:R0:W1:Y:S01]  /*1320*/  LDC.64 R14, c[0x4][R0] ;  /* 0x01000000000e7b82 */ /* 0x0000620000000a00 */
[----:B------:R-:W-:Y:S01]  /*1330*/  IMAD.U32 R5, RZ, RZ, UR5 ;  /* 0x00000005ff057e24 */ /* 0x000fe2000f8e00ff */
[----:B------:R-:W-:Y:S01]  /*1340*/  ULDC.64 UR4, c[0x4][0x70] ;  /* 0x01001c0000047ab9 */ /* 0x000fe20000000a00 */
[----:B------:R-:W-:Y:S02]  /*1350*/  IMAD.U32 R10, RZ, RZ, UR6 ;  /* 0x00000006ff0a7e24 */ /* 0x000fe4000f8e00ff */
[----:B------:R-:W-:Y:S02]  /*1360*/  IMAD.U32 R6, RZ, RZ, UR4 ;  /* 0x00000004ff067e24 */ /* 0x000fe4000f8e00ff */
[----:B------:R-:W-:-:S02]  /*1370*/  IMAD.U32 R7, RZ, RZ, UR5 ;  /* 0x00000005ff077e24 */ /* 0x000fc4000f8e00ff */
[----:B------:R-:W-:Y:S02]  /*1380*/  IMAD.U32 R11, RZ, RZ, UR7 ;  /* 0x00000007ff0b7e24 */ /* 0x000fe4000f8e00ff */
[----:B------:R-:W-:Y:S02]  /*1390*/  IMAD.MOV.U32 R8, RZ, RZ, 0x1e1 ;  /* 0x000001e1ff087424 */ /* 0x000fe400078e00ff */
[----:B------:R-:W-:Y:S02]  /*13a0*/  IMAD.MOV.U32 R12, RZ, RZ, 0x1 ;  /* 0x00000001ff0c7424 */ /* 0x000fe400078e00ff */
[----:B0-----:R-:W-:-:S07]  /*13b0*/  IMAD.MOV.U32 R13, RZ, RZ, RZ ;  /* 0x000000ffff0d7224 */ /* 0x001fce00078e00ff */
[----:B------:R-:W-:-:S07]  /*13c0*/  LEPC R20, `(.L_x_17) ;  /* 0x000000001014794e */ /* 0x000fce0000000000 */
[----:B-12--5:R-:W-:Y:S05]  /*13d0*/  CALL.ABS.NOINC R14 ;  /* 0x000000000e007343 */ /* 0x026fea0003c00000 */
.L_x_17:
[----:B------:R-:W-:-:S04]  /*13e0*/  LOP3.LUT R0, R19, 0x1, RZ, 0xfc, !PT ;  /* 0x0000000113007812 */ /* 0x000fc800078efcff */
[----:B------:R-:W-:-:S13]  /*13f0*/  ISETP.NE.AND P0, PT, R0, 0x3, PT ;  /* 0x000000030000780c */ /* 0x000fda0003f05270 */
[----:B------:R-:W-:Y:S05]  /*1400*/  @!P0 BRA `(.L_x_18) ;  /* 0x0000000000048947 */ /* 0x000fea0003800000 */
[----:B------:R-:W-:Y:S01]  /*1410*/  BPT.TRAP 0x1 ;  /* 0x000000040000795c */ /* 0x000fe20000300000 */
.L_x_18:
[----:B------:R-:W3:Y:S01]  /*1420*/  S2UR UR5, SR_CgaCtaId ;  /* 0x00000000000579c3 */ /* 0x000ee20000008800 */
[----:B------:R-:W-:Y:S01]  /*1430*/  UMOV UR4, 0x400 ;  /* 0x0000040000047882 */ /* 0x000fe20000000000 */
[----:B------:R-:W-:Y:S02]  /*1440*/  IMAD.U32 R0, RZ, RZ, UR38 ;  /* 0x00000026ff007e24 */ /* 0x000fe4000f8e00ff */
[----:B------:R-:W-:-:S03]  /*1450*/  IMAD.U32 R3, RZ, RZ, UR39 ;  /* 0x00000027ff037e24 */ /* 0x000fc6000f8e00ff */
[----:B------:R-:W-:Y:S01]  /*1460*/  SHF.L.U32 R0, R0, 0x1f, RZ ;  /* 0x0000001f00007819 */ /* 0x000fe200000006ff */
[----:B---3--:R-:W-:-:S06]  /*1470*/  ULEA UR4, UR5, UR4, 0x18 ;  /* 0x0000000405047291 */ /* 0x008fcc000f8ec03f */
[----:B------:R-:W-:-:S04]  /*1480*/  IMAD.U32 R6, RZ, RZ, UR4 ;  /* 0x00000004ff067e24 */ /* 0x000fc8000f8e00ff */
[----:B------:R-:W-:-:S04]  /*1490*/  IMAD R3, R3, 0x8, R6 ;  /* 0x0000000803037824 */ /* 0x000fc800078e0206 */
[----:B------:R3:W4:Y:S01]  /*14a0*/  SYNCS.PHASECHK.TRANS64.TRYWAIT P1, [R3+URZ], R0 ;  /* 0x00000000030075a7 */ /* 0x000722000802017f */
[----:B------:R-:W-:Y:S05]  /*14b0*/  @!P0 BRA `(.L_x_19) ;  /* 0x0000000000048947 */ /* 0x000fea0003800000 */
[----:B------:R-:W-:Y:S01]  /*14c0*/  BPT.TRAP 0x1 ;  /* 0x000000040000795c */ /* 0x000fe20000300000 */
.L_x_19:
[----:B----4-:R-:W-:Y:S05]  /*14d0*/  @P1 BRA `(.L_x_20) ;  /* 0x0000000000081947 */ /* 0x010fea0003800000 */
[----:B------:R-:W4:Y:S02]  /*14e0*/  SYNCS.PHASECHK.TRANS64.TRYWAIT P1, [R3+URZ], R0 ;  /* 0x00000000030075a7 */ /* 0x000f24000802017f */
[----:B----4-:R-:W-:Y:S05]  /*14f0*/  @!P1 BRA `(.L_x_21) ;  /* 0x0000008800709947 */ /* 0x010fea0003800000 */
.L_x_20:
[----:B------:R-:W-:-:S04]  /*1500*/  UISETP.LT.AND UP0, UPT, UR40, 0x1, UPT ;  /* 0x000000012800788c */ /* 0x000fc8000bf01270 */
[----:B------:R-:W-:-:S06]  /*1510*/  USEL UR4, UR40, 0x1, UP0 ;  /* 0x0000000128047887 */ /* 0x000fcc0008000000 */
[----:B---34-:R-:W-:Y:S01]  /*1520*/  IMAD.U32 R0, RZ, RZ, UR4 ;  /* 0x00000004ff007e24 */ /* 0x018fe2000f8e00ff */
[----:B------:R-:W-:Y:S05]  /*1530*/  WARPSYNC.ALL ;  /* 0x0000000000007948 */ /* 0x000fea0003800000 */
[----:B------:R-:W-:-:S04]  /*1540*/  IADD3 R0, -R0, UR40, RZ ;  /* 0x0000002800007c10 */ /* 0x000fc8000fffe1ff */
[----:B------:R-:W-:Y:S02]  /*1550*/  ISETP.GE.AND P1, PT, R0, 0x1, PT ;  /* 0x000000010000780c */ /* 0x000fe40003f26270 */
[----:B------:R-:W-:Y:S01]  /*1560*/  R2UR UR4, R6 ;  /* 0x00000000060472ca */ /* 0x000fe200000e0000 */
[----:B------:R-:W-:Y:S01]  /*1570*/  WARPGROUP.ARRIVE ;  /* 0x00000000000079c5 */ /* 0x000fe20000000000 */
[----:B------:R-:W-:Y:S01]  /*1580*/  UMOV UR9, 0x40000040 ;  /* 0x4000004000097882 */ /* 0x000fe20000000000 */
[----:B------:R-:W-:-:S10]  /*1590*/  UMOV UR11, 0x40000040 ;  /* 0x40000040000b7882 */ /* 0x000fd40000000000 */
[----:B------:R-:W-:-:S04]  /*15a0*/  UIADD3 UR4, UR4, 0xc100, URZ ;  /* 0x0000c10004047890 */ /* 0x000fc8000fffe03f */
[----:B------:R-:W-:-:S04]  /*15b0*/  USHF.R.U32.HI UR4, URZ, 0x4, UR4 ;  /* 0x000000043f047899 */ /* 0x000fc80008011604 */
[----:B------:R-:W-:Y:S02]  /*15c0*/  ULOP3.LUT UR5, UR4, 0x3fff, URZ, 0xc0, !UPT ;  /* 0x00003fff04057892 */ /* 0x000fe4000f8ec03f */
[----:B------:R-:W-:Y:S02]  /*15d0*/  ULOP3.LUT UR4, UR41, 0x10000, URZ, 0xfc, !UPT ;  /* 0x0001000029047892 */ /* 0x000fe4000f8efc3f */
[----:B------:R-:W-:Y:S02]  /*15e0*/  ULOP3.LUT UR5, UR5, 0x10000, URZ, 0xfc, !UPT ;  /* 0x0001000005057892 */ /* 0x000fe4000f8efc3f */
[----:B------:R-:W-:Y:S02]  /*15f0*/  ULEA UR6, UR39, UR4, 0xa ;  /* 0x0000000427067291 */ /* 0x000fe4000f8e503f */
[----:B------:R-:W-:-:S05]  /*1600*/  ULEA UR7, UR39, UR5, 0xb ;  /* 0x0000000527077291 */ /* 0x000fca000f8e583f */
[----:B------:R-:W-:Y:S02]  /*1610*/  UMOV UR8, UR6 ;  /* 0x0000000600087c82 */ /* 0x000fe40008000000 */
[----:B------:R-:W-:Y:S02]  /*1620*/  UMOV UR10, UR7 ;  /* 0x00000007000a7c82 */ /* 0x000fe40008000000 */
[----:B------:R-:W-:Y:S01]  /*1630*/  IGMMA.64x256x32.S8.S8 R24, gdesc[UR8], RZ, !UPT, gsb0 ;  /* 0x06600000081879f1 */ /* 0x000fe2000c0410ff */
[----:B------:R-:W-:Y:S02]  /*1640*/  UIADD3 UR8, UR6, 0x2, URZ ;  /* 0x0000000206087890 */ /* 0x000fe4000fffe03f */
[----:B------:R-:W-:Y:S01]  /*1650*/  UIADD3 UR10, UR7, 0x2, URZ ;  /* 0x00000002070a7890 */ /* 0x000fe2000fffe03f */
[----:B------:R-:W-:Y:S01]  /*1660*/  UMOV UR9, 0x40000040 ;  /* 0x4000004000097882 */ /* 0x000fe20000000000 */
[----:B------:R-:W-:Y:S01]  /*1670*/  UMOV UR11, 0x40000040 ;  /* 0x40000040000b7882 */ /* 0x000fe20000000000 */
[----:B------:R-:W-:-:S02]  /*1680*/  WARPGROUP.DEPBAR.LE gsb0, 0x0 ;  /* 0x00008000000079c5 */ /* 0x000fc40000010000 */
[----:B------:R-:W-:-:S06]  /*1690*/  WARPGROUP.ARRIVE ;  /* 0x00000000000079c5 */ /* 0x000fcc0000000000 */
[----:B------:R-:W-:Y:S01]  /*16a0*/  IGMMA.64x256x32.S8.S8 R24, gdesc[UR8], R24, gsb0 ;  /* 0x06600000081879f1 */ /* 0x000fe20008041018 */
[----:B------:R-:W-:Y:S02]  /*16b0*/  UIADD3 UR8, UR6, 0x4, URZ ;  /* 0x0000000406087890 */ /* 0x000fe4000fffe03f */
[----:B------:R-:W-:Y:S01]  /*16c0*/  UIADD3 UR10, UR7, 0x4, URZ ;  /* 0x00000004070a7890 */ /* 0x000fe2000fffe03f */
[----:B------:R-:W-:Y:S01]  /*16d0*/  UMOV UR9, 0x40000040 ;  /* 0x4000004000097882 */ /* 0x000fe20000000000 */
[----:B------:R-:W-:Y:S01]  /*16e0*/  UMOV UR11, 0x40000040 ;  /* 0x40000040000b7882 */ /* 0x000fe20000000000 */
[----:B------:R-:W-:Y:S02]  /*16f0*/  WARPGROUP.DEPBAR.LE gsb0, 0x0 ;  /* 0x00008000000079c5 */ /* 0x000fe40000010000 */
        /* <DEDUP_REMOVED lines=8> */
[----:B------:R-:W-:Y:S03]  /*1780*/  IGMMA.64x256x32.S8.S8 R24, gdesc[UR8], R24, gsb0 ;  /* 0x06600000081879f1 */ /* 0x000fe60008041018 */
[----:B------:R-:W-:Y:S02]  /*1790*/  WARPGROUP.DEPBAR.LE gsb0, 0x0 ;  /* 0x00008000000079c5 */ /* 0x000fe40000010000 */
[----:B------:R-:W-:Y:S05]  /*17a0*/  @!P1 BRA `(.L_x_22) ;  /* 0x0000000400249947 */ /* 0x000fea0003800000 */
[----:B------:R-:W-:Y:S02]  /*17b0*/  UIADD3 UR6, UR39, 0x1, URZ ;  /* 0x0000000127067890 */ /* 0x000fe4000fffe03f */
[----:B------:R-:W-:Y:S02]  /*17c0*/  IMAD.U32 R3, RZ, RZ, UR39 ;  /* 0x00000027ff037e24 */ /* 0x000fe4000f8e00ff */
[----:B------:R-:W-:-:S04]  /*17d0*/  UISETP.NE.AND UP0, UPT, UR6, 0x3, UPT ;  /* 0x000000030600788c */ /* 0x000fc8000bf05270 */
[----:B------:R-:W-:Y:S02]  /*17e0*/  USEL UR7, URZ, 0x1, UP0 ;  /* 0x000000013f077887 */ /* 0x000fe40008000000 */
[----:B------:R-:W-:Y:S02]  /*17f0*/  USEL UR6, UR6, URZ, UP0 ;  /* 0x0000003f06067287 */ /* 0x000fe40008000000 */
[----:B------:R-:W-:-:S06]  /*1800*/  ULOP3.LUT UR7, UR38, UR7, URZ, 0x3c, !UPT ;  /* 0x0000000726077292 */ /* 0x000fcc000f8e3c3f */
[----:B------:R-:W-:-:S07]  /*1810*/  IMAD.U32 R7, RZ, RZ, UR7 ;  /* 0x00000007ff077e24 */ /* 0x000fce000f8e00ff */
.L_x_29:
[----:B------:R-:W-:Y:S05]  /*1820*/  @!P0 BRA `(.L_x_23) ;  /* 0x0000000000048947 */ /* 0x000fea0003800000 */
[----:B------:R-:W-:Y:S01]  /*1830*/  BPT.TRAP 0x1 ;  /* 0x000000040000795c */ /* 0x000fe20000300000 */
.L_x_23:
[----:B------:R-:W3:Y:S01]  /*1840*/  S2UR UR8, SR_CgaCtaId ;  /* 0x00000000000879c3 */ /* 0x000ee20000008800 */
[----:B------:R-:W-:Y:S01]  /*1850*/  UMOV UR7, 0x400 ;  /* 0x0000040000077882 */ /* 0x000fe20000000000 */
[----:B01----:R-:W-:Y:S01]  /*1860*/  IMAD.U32 R5, RZ, RZ, UR6 ;  /* 0x00000006ff057e24 */ /* 0x003fe2000f8e00ff */
[----:B------:R-:W-:Y:S01]  /*1870*/  SHF.L.U32 R4, R7, 0x1f, RZ ;  /* 0x0000001f07047819 */ /* 0x000fe200000006ff */
[----:B---3--:R-:W-:-:S06]  /*1880*/  ULEA UR7, UR8, UR7, 0x18 ;  /* 0x0000000708077291 */ /* 0x008fcc000f8ec03f */
[----:B------:R-:W-:-:S04]  /*1890*/  IMAD.U32 R6, RZ, RZ, UR7 ;  /* 0x00000007ff067e24 */ /* 0x000fc8000f8e00ff */
[----:B------:R-:W-:-:S04]  /*18a0*/  IMAD R5, R5, 0x8, R6 ;  /* 0x0000000805057824 */ /* 0x000fc800078e0206 */
[----:B------:R0:W1:Y:S01]  /*18b0*/  SYNCS.PHASECHK.TRANS64.TRYWAIT P1, [R5+URZ], R4 ;  /* 0x00000004050075a7 */ /* 0x000062000802017f */
[----:B------:R-:W-:Y:S05]  /*18c0*/  @!P0 BRA `(.L_x_24) ;  /* 0x0000000000048947 */ /* 0x000fea0003800000 */
[----:B------:R-:W-:Y:S01]  /*18d0*/  BPT.TRAP 0x1 ;  /* 0x000000040000795c */ /* 0x000fe20000300000 */
.L_x_24:
[----:B-1----:R-:W-:Y:S05]  /*18e0*/  @P1 BRA `(.L_x_25) ;  /* 0x0000000000081947 */ /* 0x002fea0003800000 */
[----:B------:R-:W1:Y:S02]  /*18f0*/  SYNCS.PHASECHK.TRANS64.TRYWAIT P1, [R5+URZ], R4 ;  /* 0x00000004050075a7 */ /* 0x000e64000802017f */
[----:B-1----:R-:W-:Y:S05]  /*1900*/  @!P1 BRA `(.L_x_26) ;  /* 0x0000008400809947 */ /* 0x002fea0003800000 */
.L_x_25:
[----:B------:R-:W-:Y:S01]  /*1910*/  ULEA UR7, UR6, UR4, 0xa ;  /* 0x0000000406077291 */ /* 0x000fe2000f8e503f */
[----:B------:R-:W-:Y:S01]  /*1920*/  WARPGROUP.ARRIVE ;  /* 0x00000000000079c5 */ /* 0x000fe20000000000 */
[----:B------:R-:W-:Y:S01]  /*1930*/  ULEA UR12, UR6, UR5, 0xb ;  /* 0x00000005060c7291 */ /* 0x000fe2000f8e583f */
[----:B------:R-:W-:Y:S01]  /*1940*/  UMOV UR9, 0x40000040 ;  /* 0x4000004000097882 */ /* 0x000fe20000000000 */
[----:B------:R-:W-:-:S03]  /*1950*/  UMOV UR11, 0x40000040 ;  /* 0x40000040000b7882 */ /* 0x000fc60000000000 */
[----:B------:R-:W-:Y:S02]  /*1960*/  UMOV UR8, UR7 ;  /* 0x0000000700087c82 */ /* 0x000fe40008000000 */
[----:B------:R-:W-:Y:S02]  /*1970*/  UMOV UR10, UR12 ;  /* 0x0000000c000a7c82 */ /* 0x000fe40008000000 */
[----:B------:R-:W-:Y:S01]  /*1980*/  IGMMA.64x256x32.S8.S8 R24, gdesc[UR8], R24, gsb0 ;  /* 0x06600000081879f1 */ /* 0x000fe20008041018 */
        /* <DEDUP_REMOVED lines=23> */
[----:B------:R-:W-:Y:S01]  /*1b00*/  BPT.TRAP 0x1 ;  /* 0x000000040000795c */ /* 0x000fe20000300000 */
.L_x_27:
[----:B------:R-:W-:-:S13]  /*1b10*/  ISETP.NE.AND P1, PT, R23, RZ, PT ;  /* 0x000000ff1700720c */ /* 0x000fda0003f25270 */
[----:B01----:R-:W-:-:S04]  /*1b20*/  @P1 IMAD R4, R3, 0x8, R6 ;  /* 0x0000000803041824 */ /* 0x003fc800078e0206 */
[----:B------:R-:W-:-:S05]  /*1b30*/  @P1 VIADD R5, R4, 0x18 ;  /* 0x0000001804051836 */ /* 0x000fca0000000000 */
[----:B------:R-:W-:-:S04]  /*1b40*/  @P1 PRMT R5, R152, 0x654, R5 ;  /* 0x0000065498051816 */ /* 0x000fc80000000005 */
[----:B------:R0:W-:Y:S01]  /*1b50*/  @P1 SYNCS.ARRIVE.TRANS64.RED.A1T0 RZ, [R5+URZ], RZ ;  /* 0x000000ff05ff19a7 */ /* 0x0001e2000810043f */
[----:B------:R-:W-:-:S13]  /*1b60*/  ISETP.GT.U32.AND P1, PT, R19, 0x1, PT ;  /* 0x000000011300780c */ /* 0x000fda0003f24070 */
[----:B0-----:R-:W-:Y:S05]  /*1b70*/  @P1 BRA `(.L_x_28) ;  /* 0x0000000000041947 */ /* 0x001fea0003800000 */
[----:B------:R-:W-:Y:S01]  /*1b80*/  BPT.TRAP 0x1 ;  /* 0x000000040000795c */ /* 0x000fe20000300000 */
.L_x_28:
[----:B------:R-:W-:Y:S01]  /*1b90*/  UIADD3 UR6, UR6, 0x1, URZ ;  /* 0x0000000106067890 */ /* 0x000fe2000fffe03f */
[C---:B------:R-:W-:Y:S01]  /*1ba0*/  ISETP.GT.AND P2, PT, R0.reuse, 0x1, PT ;  /* 0x000000010000780c */ /* 0x040fe20003f44270 */
[----:B------:R-:W-:Y:S02]  /*1bb0*/  VIADD R3, R3, 0x1 ;  /* 0x0000000103037836 */ /* 0x000fe40000000000 */
[----:B------:R-:W-:Y:S01]  /*1bc0*/  UISETP.NE.AND UP0, UPT, UR6, 0x3, UPT ;  /* 0x000000030600788c */ /* 0x000fe2000bf05270 */
[----:B------:R-:W-:Y:S02]  /*1bd0*/  VIADD R0, R0, 0xffffffff ;  /* 0xffffffff00007836 */ /* 0x000fe40000000000 */
[C---:B------:R-:W-:Y:S01]  /*1be0*/  ISETP.NE.AND P1, PT, R3.reuse, 0x3, PT ;  /* 0x000000030300780c */ /* 0x040fe20003f25270 */
[----:B------:R-:W-:Y:S02]  /*1bf0*/  USEL UR7, URZ, 0x1, UP0 ;  /* 0x000000013f077887 */ /* 0x000fe40008000000 */
[----:B------:R-:W-:Y:S01]  /*1c00*/  USEL UR6, UR6, URZ, UP0 ;  /* 0x0000003f06067287 */ /* 0x000fe20008000000 */
[----:B------:R-:W-:-:S03]  /*1c10*/  SEL R3, R3, RZ, P1 ;  /* 0x000000ff03037207 */ /* 0x000fc60000800000 */
[----:B------:R-:W-:Y:S01]  /*1c20*/  LOP3.LUT R7, R7, UR7, RZ, 0x3c, !PT ;  /* 0x0000000707077c12 */ /* 0x000fe2000f8e3cff */
[----:B------:R-:W-:Y:S07]  /*1c30*/  @P2 BRA `(.L_x_29) ;  /* 0xfffffff800f82947 */ /* 0x000fee000383ffff */
.L_x_22:
[----:B------:R-:W3:Y:S02]  /*1c40*/  LDC R0, c[0x0][0x28c] ;  /* 0x0000a300ff007b82 */ /* 0x000ee40000000800 */
[----:B---3--:R-:W-:-:S13]  /*1c50*/  ISETP.GE.AND P1, PT, R0, 0x1, PT ;  /* 0x000000010000780c */ /* 0x008fda0003f26270 */
[----:B------:R-:W-:Y:S05]  /*1c60*/  @!P1 BRA `(.L_x_30) ;  /* 0x0000000000509947 */ /* 0x000fea0003800000 */
[----:B------:R-:W-:Y:S05]  /*1c70*/  @!P0 BRA `(.L_x_31) ;  /* 0x0000000000048947 */ /* 0x000fea0003800000 */
[----:B------:R-:W-:Y:S01]  /*1c80*/  BPT.TRAP 0x1 ;  /* 0x000000040000795c */ /* 0x000fe20000300000 */
.L_x_31:
[----:B------:R-:W-:Y:S01]  /*1c90*/  ISETP.NE.AND P0, PT, R23, RZ, PT ;  /* 0x000000ff1700720c */ /* 0x000fe20003f05270 */
[----:B------:R-:W-:Y:S01]  /*1ca0*/  BSSY B0, `(.L_x_32) ;  /* 0x000000e000007945 */ /* 0x000fe20003800000 */
[----:B------:R-:W-:-:S11]  /*1cb0*/  ISETP.GT.U32.AND P1, PT, R19, 0x1, PT ;  /* 0x000000011300780c */ /* 0x000fd60003f24070 */
[----:B------:R-:W-:Y:S05]  /*1cc0*/  @!P0 BRA `(.L_x_33) ;  /* 0x00000000002c8947 */ /* 0x000fea0003800000 */
[----:B------:R-:W-:-:S04]  /*1cd0*/  UISETP.LT.AND UP0, UPT, UR40, 0x1, UPT ;  /* 0x000000012800788c */ /* 0x000fc8000bf01270 */
[----:B------:R-:W-:-:S04]  /*1ce0*/  USEL UR6, UR40, 0x1, UP0 ;  /* 0x0000000128067887 */ /* 0x000fc80008000000 */
[----:B------:R-:W-:-:S04]  /*1cf0*/  UIADD3 UR6, UR39, UR40, -UR6 ;  /* 0x0000002827067290 */ /* 0x000fc8000fffe806 */
[----:B------:R-:W-:-:S04]  /*1d00*/  UIMAD.WIDE.U32 UR4, UR6, -0x55555555, URZ ;  /* 0xaaaaaaab060478a5 */ /* 0x000fc8000f8e003f */
[----:B------:R-:W-:-:S04]  /*1d10*/  USHF.R.U32.HI UR4, URZ, 0x1, UR5 ;  /* 0x000000013f047899 */ /* 0x000fc80008011605 */
[----:B------:R-:W-:-:S06]  /*1d20*/  UIMAD UR6, UR4, -0x3, UR6 ;  /* 0xfffffffd040678a4 */ /* 0x000fcc000f8e0206 */
[----:B------:R-:W-:-:S04]  /*1d30*/  IMAD.U32 R3, RZ, RZ, UR6 ;  /* 0x00000006ff037e24 */ /* 0x000fc8000f8e00ff */
[----:B------:R-:W-:-:S04]  /*1d40*/  IMAD R0, R3, 0x8, R6 ;  /* 0x0000000803007824 */ /* 0x000fc800078e0206 */
[----:B------:R-:W-:-:S05]  /*1d50*/  VIADD R3, R0, 0x18 ;  /* 0x0000001800037836 */ /* 0x000fca0000000000 */
[----:B------:R-:W-:-:S04]  /*1d60*/  PRMT R3, R152, 0x654, R3 ;  /* 0x0000065498037816 */ /* 0x000fc80000000003 */
[----:B------:R3:W-:Y:S03]  /*1d70*/  SYNCS.ARRIVE.TRANS64.RED.A1T0 RZ, [R3+URZ], RZ ;  /* 0x000000ff03ff79a7 */ /* 0x0007e6000810043f */
.L_x_33:
[----:B------:R-:W-:Y:S05]  /*1d80*/  BSYNC B0 ;  /* 0x0000000000007941 */ /* 0x000fea0003800000 */
.L_x_32:
[----:B------:R-:W-:Y:S05]  /*1d90*/  @P1 BRA `(.L_x_30) ;  /* 0x0000000000041947 */ /* 0x000fea0003800000 */
[----:B------:R-:W-:Y:S01]  /*1da0*/  BPT.TRAP 0x1 ;  /* 0x000000040000795c */ /* 0x000fe20000300000 */
.L_x_30:
[----:B------:R-:W4:Y:S01]  /*1db0*/  LDC R9, c[0x0][0x288] ;  /* 0x0000a200ff097b82 */ /* 0x000f220000000800 */
[--C-:B------:R-:W-:Y:S01]  /*1dc0*/  SHF.R.U32.HI R0, RZ, 0x2, R18.reuse ;  /* 0x00000002ff007819 */ /* 0x100fe20000011612 */
[----:B------:R-:W-:Y:S01]  /*1dd0*/  UIADD3 UR39, UR40, UR39, URZ ;  /* 0x0000002728277290 */ /* 0x000fe2000fffe03f */
[----:B01----:R-:W-:Y:S01]  /*1de0*/  SHF.R.U32.HI R5, RZ, 0x7, R18 ;  /* 0x00000007ff057819 */ /* 0x003fe20000011612 */
[----:B------:R-:W-:Y:S01]  /*1df0*/  ULDC UR7, c[0x0][0x284] ;  /* 0x0000a10000077ab9 */ /* 0x000fe20000000800 */
[----:B------:R-:W-:Y:S01]  /*1e00*/  LOP3.LUT R4, R18, 0x60, RZ, 0xc0, !PT ;  /* 0x0000006012047812 */ /* 0x000fe200078ec0ff */
[----:B------:R-:W-:Y:S01]  /*1e10*/  UISETP.GT.U32.AND UP0, UPT, UR39, 0x2, UPT ;  /* 0x000000022700788c */ /* 0x000fe2000bf04070 */
[----:B---3--:R-:W-:Y:S01]  /*1e20*/  LOP3.LUT R3, R0, 0x7, RZ, 0xc0, !PT ;  /* 0x0000000700037812 */ /* 0x008fe200078ec0ff */
[----:B------:R-:W-:Y:S01]  /*1e30*/  UISETP.GE.U32.AND UP1, UPT, UR40, 0x3, UPT ;  /* 0x000000032800788c */ /* 0x000fe2000bf26070 */
[----:B------:R-:W-:Y:S01]  /*1e40*/  LOP3.LUT R0, R5, 0x1, RZ, 0xc0, !PT ;  /* 0x0000000105007812 */ /* 0x000fe200078ec0ff */
[----:B------:R-:W-:Y:S01]  /*1e50*/  UISETP.LT.U32.AND UP0, UPT, UR40, 0x3, UP0 ;  /* 0x000000032800788c */ /* 0x000fe20008701070 */
[----:B------:R-:W-:Y:S01]  /*1e60*/  SHF.R.U32.HI R6, RZ, 0x1, R4 ;  /* 0x00000001ff067819 */ /* 0x000fe20000011604 */
[----:B------:R-:W-:Y:S01]  /*1e70*/  IMAD.SHL.U32 R4, R18, 0x2, RZ ;  /* 0x0000000212047824 */ /* 0x000fe200078e00ff */
[----:B------:R-:W-:Y:S01]  /*1e80*/  SHF.R.S32.HI R14, RZ, 0x1f, R22 ;  /* 0x0000001fff0e7819 */ /* 0x000fe20000011416 */
[----:B------:R-:W-:Y:S01]  /*1e90*/  IMAD.SHL.U32 R8, R0, 0x40, RZ ;  /* 0x0000004000087824 */ /* 0x000fe200078e00ff */
[--C-:B------:R-:W-:Y:S01]  /*1ea0*/  IADD3 R5, RZ, -R6, -R3.reuse ;  /* 0x80000006ff057210 */ /* 0x100fe20007ffe803 */
[----:B------:R-:W-:Y:S01]  /*1eb0*/  ULDC.64 UR8, c[0x0][0x5d0] ;  /* 0x0001740000087ab9 */ /* 0x000fe20000000a00 */
[----:B------:R-:W-:Y:S01]  /*1ec0*/  LOP3.LUT R4, R4, 0x6, RZ, 0xc0, !PT ;  /* 0x0000000604047812 */ /* 0x000fe200078ec0ff */
[----:B------:R-:W-:Y:S01]  /*1ed0*/  UIMAD.WIDE.U32 UR4, UR39, -0x55555555, URZ ;  /* 0xaaaaaaab270478a5 */ /* 0x000fe2000f8e003f */
[----:B------:R-:W-:Y:S01]  /*1ee0*/  LOP3.LUT R3, R8, 0x40, R3, 0xe2, !PT ;  /* 0x0000004008037812 */ /* 0x000fe200078ee203 */
[----:B------:R-:W-:Y:S01]  /*1ef0*/  IMAD R7, R0, -0x40, R5 ;  /* 0xffffffc000077824 */ /* 0x000fe200078e0205 */
[----:B------:R-:W-:Y:S01]  /*1f00*/  LOP3.LUT R0, R18, 0x3, RZ, 0xc0, !PT ;  /* 0x0000000312007812 */ /* 0x000fe200078ec0ff */
[----:B------:R-:W-:Y:S01]  /*1f10*/  USEL UR6, URZ, 0x1, !UP0 ;  /* 0x000000013f067887 */ /* 0x000fe2000c000000 */
[----:B------:R-:W-:Y:S01]  /*1f20*/  PRMT R8, R4, 0x6540, R153 ;  /* 0x0000654004087816 */ /* 0x000fe20000000099 */
[----:B------:R-:W-:Y:S01]  /*1f30*/  IMAD.SHL.U32 R153, R153, 0x100, RZ ;  /* 0x0000010099997824 */ /* 0x000fe200078e00ff */
[----:B------:R-:W-:Y:S01]  /*1f40*/  USHF.R.U32.HI UR4, URZ, 0x1, UR5 ;  /* 0x000000013f047899 */ /* 0x000fe20008011605 */
[----:B----4-:R-:W-:Y:S01]  /*1f50*/  IMAD R12, R0, -0x2, R9 ;  /* 0xfffffffe000c7824 */ /* 0x010fe200078e0209 */
[----:B------:R-:W-:Y:S01]  /*1f60*/  ULOP3.LUT UR38, UR38, UR6, URZ, 0x3c, !UPT ;  /* 0x0000000626267292 */ /* 0x000fe2000f8e3c3f */
[----:B------:R-:W-:Y:S01]  /*1f70*/  IMAD.SHL.U32 R0, R154, 0x80, RZ ;  /* 0x000000809a007824 */ /* 0x000fe200078e00ff */
[----:B------:R-:W-:Y:S01]  /*1f80*/  ISETP.GE.AND P0, PT, R153, R9, PT ;  /* 0x000000099900720c */ /* 0x000fe20003f06270 */
[----:B------:R-:W-:Y:S01]  /*1f90*/  IMAD R5, R14, UR8, RZ ;  /* 0x000000080e057c24 */ /* 0x000fe2000f8e02ff */
[--C-:B------:R-:W-:Y:S01]  /*1fa0*/  SHF.R.S32.HI R9, RZ, 0x1f, R8.reuse ;  /* 0x0000001fff097819 */ /* 0x100fe20000011408 */
[----:B------:R-:W-:Y:S01]  /*1fb0*/  IMAD.WIDE R10, R154, 0x80, RZ ;  /* 0x000000809a0a7825 */ /* 0x000fe200078e02ff */
[C---:B------:R-:W-:Y:S01]  /*1fc0*/  ISETP.GE.OR P0, PT, R0.reuse, UR7, P0 ;  /* 0x0000000700007c0c */ /* 0x040fe20008706670 */
[----:B------:R-:W-:Y:S01]  /*1fd0*/  UIMAD UR39, UR4, -0x3, UR39 ;  /* 0xfffffffd042778a4 */ /* 0x000fe2000f8e0227 */
[----:B------:R-:W-:Y:S01]  /*1fe0*/  IADD3 R162, -R0, UR7, R7 ;  /* 0x0000000700a27c10 */ /* 0x000fe2000fffe107 */
[C---:B------:R-:W-:Y:S01]  /*1ff0*/  IMAD R13, R22.reuse, UR9, R5 ;  /* 0x00000009160d7c24 */ /* 0x040fe2000f8e0205 */
[----:B------:R-:W-:Y:S01]  /*2000*/  @UP1 ULOP3.LUT UR38, UR38, 0x1, UR4, 0x78, !UPT ;  /* 0x0000000126261892 */ /* 0x000fe2000f8e7804 */
[----:B------:R-:W-:Y:S01]  /*2010*/  IMAD.WIDE.U32 R4, R22, UR8, R8 ;  /* 0x0000000816047c25 */ /* 0x000fe2000f8e0008 */
[----:B------:R-:W-:-:S03]  /*2020*/  LOP3.LUT R163, R10, R3, R6, 0xfe, !PT ;  /* 0x000000030aa37212 */ /* 0x000fc600078efe06 */
[----:B------:R-:W-:Y:S02]  /*2030*/  IMAD.IADD R5, R5, 0x1, R13 ;  /* 0x0000000105057824 */ /* 0x000fe400078e020d */
[----:B------:R-:W-:Y:S02]  /*2040*/  IMAD.IADD R0, R12, 0x1, -R153 ;  /* 0x000000010c007824 */ /* 0x000fe400078e0a99 */
[----:B------:R-:W-:Y:S01]  /*2050*/  IMAD.MOV.U32 R154, RZ, RZ, -0x1 ;  /* 0xffffffffff9a7424 */ /* 0x000fe200078e00ff */
[----:B------:R-:W-:Y:S06]  /*2060*/  @P0 BRA `(.L_x_34) ;  /* 0x0000006000a00947 */ /* 0x000fec0003800000 */
[----:B------:R-:W0:Y:S01]  /*2070*/  LDC.64 R12, c[0x0][0x5c8] ;  /* 0x00017200ff0c7b82 */ /* 0x000e220000000a00 */
[----:B------:R-:W-:Y:S01]  /*2080*/  ULDC.64 UR4, c[0x0][0x5c0] ;  /* 0x0001700000047ab9 */ /* 0x000fe20000000a00 */
[----:B------:R-:W-:Y:S01]  /*2090*/  BSSY B0, `(.L_x_34) ;  /* 0x0000625000007945 */ /* 0x000fe20003800000 */
[-C--:B0-----:R-:W-:Y:S02]  /*20a0*/  IMAD R6, R11, R12.reuse, RZ ;  /* 0x0000000c0b067224 */ /* 0x081fe400078e02ff */
[----:B------:R-:W-:-:S04]  /*20b0*/  IMAD.WIDE.U32 R4, R163, R12, R4 ;  /* 0x0000000ca3047225 */ /* 0x000fc800078e0004 */
[----:B------:R-:W-:Y:S01]  /*20c0*/  IMAD R3, R163, R13, R6 ;  /* 0x0000000da3037224 */ /* 0x000fe200078e0206 */
[----:B------:R-:W-:-:S03]  /*20d0*/  IADD3 R4, P0, R4, UR4, RZ ;  /* 0x0000000404047c10 */ /* 0x000fc6000ff1e0ff */
[----:B------:R-:W-:Y:S01]  /*20e0*/  IMAD.IADD R3, R5, 0x1, R3 ;  /* 0x0000000105037824 */ /* 0x000fe200078e0203 */
[----:B------:R-:W-:-:S04]  /*20f0*/  LEA R6, P1, R12, R4, 0x3 ;  /* 0x000000040c067211 */ /* 0x000fc800078218ff */
[----:B------:R-:W-:Y:S02]  /*2100*/  IADD3.X R5, R3, UR5, RZ, P0, !PT ;  /* 0x0000000503057c10 */ /* 0x000fe400087fe4ff */
[----:B-----5:R-:W-:Y:S02]  /*2110*/  ISETP.NE.AND P0, PT, R156, RZ, PT ;  /* 0x000000ff9c00720c */ /* 0x020fe40003f05270 */
[----:B------:R-:W-:-:S11]  /*2120*/  LEA.HI.X R7, R12, R5, R13, 0x3, P1 ;  /* 0x000000050c077211 */ /* 0x000fd600008f1c0d */
[----:B------:R-:W-:Y:S05]  /*2130*/  @!P0 BRA `(.L_x_35) ;  /* 0x0000004800608947 */ /* 0x000fea0003800000 */
[----:B------:R-:W0:Y:S01]  /*2140*/  LDC.64 R158, c[0x0][0x5b0] ;  /* 0x00016c00ff9e7b82 */ /* 0x000e220000000a00 */
[----:B------:R-:W-:Y:S01]  /*2150*/  ULDC.64 UR4, c[0x0][0x5b8] ;  /* 0x00016e0000047ab9 */ /* 0x000fe20000000a00 */
[----:B------:R-:W-:Y:S01]  /*2160*/  ISETP.GE.AND P1, PT, R162, 0x1, PT ;  /* 0x00000001a200780c */ /* 0x000fe20003f26270 */
[----:B------:R-:W-:Y:S01]  /*2170*/  IMAD R3, R14, UR4, RZ ;  /* 0x000000040e037c24 */ /* 0x000fe2000f8e02ff */
[----:B------:R-:W-:Y:S01]  /*2180*/  BSSY B1, `(.L_x_36) ;  /* 0x000000e000017945 */ /* 0x000fe20003800000 */
[----:B------:R-:W-:Y:S01]  /*2190*/  IMAD.WIDE.U32 R20, R22, UR4, R8 ;  /* 0x0000000416147c25 */ /* 0x000fe2000f8e0008 */
[----:B------:R-:W-:Y:S02]  /*21a0*/  ISETP.LT.OR P5, PT, R0, 0x1, !P1 ;  /* 0x000000010000780c */ /* 0x000fe40004fa1670 */
[----:B------:R-:W1:Y:S01]  /*21b0*/  LDC.64 R160, c[0x0][0x5a8] ;  /* 0x00016a00ffa07b82 */ /* 0x000e620000000a00 */
[----:B------:R-:W-:Y:S02]  /*21c0*/  IMAD R3, R22, UR5, R3 ;  /* 0x0000000516037c24 */ /* 0x000fe4000f8e0203 */
[----:B------:R-:W-:-:S02]  /*21d0*/  IMAD.MOV.U32 R14, RZ, RZ, R20 ;  /* 0x000000ffff0e7224 */ /* 0x000fc400078e0014 */
[----:B------:R-:W-:Y:S02]  /*21e0*/  IMAD.IADD R15, R21, 0x1, R3 ;  /* 0x00000001150f7824 */ /* 0x000fe400078e0203 */
[-C--:B0-----:R-:W-:Y:S02]  /*21f0*/  IMAD R10, R11, R158.reuse, RZ ;  /* 0x0000009e0b0a7224 */ /* 0x081fe400078e02ff */
[----:B------:R-:W-:-:S04]  /*2200*/  IMAD.WIDE.U32 R8, R163, R158, R14 ;  /* 0x0000009ea3087225 */ /* 0x000fc800078e000e */
[----:B------:R-:W-:Y:S01]  /*2210*/  IMAD R13, R163, R159, R10 ;  /* 0x0000009fa30d7224 */ /* 0x000fe200078e020a */
[----:B-1----:R-:W-:-:S04]  /*2220*/  IADD3 R8, P0, R8, R160, RZ ;  /* 0x000000a008087210 */ /* 0x002fc80007f1e0ff */
[----:B------:R-:W-:Y:S01]  /*2230*/  IADD3.X R9, R161, R9, R13, P0, !PT ;  /* 0x00000009a1097210 */ /* 0x000fe200007fe40d */
[----:B------:R-:W-:Y:S08]  /*2240*/  @P5 BRA `(.L_x_37) ;  /* 0x0000000000045947 */ /* 0x000ff00003800000 */
[----:B--2---:R0:W5:Y:S02]  /*2250*/  LDG.E.U8 R157, desc[UR36][R8.64] ;  /* 0x00000024089d7981 */ /* 0x004164000c1e1100 */
.L_x_37:
[----:B------:R-:W-:Y:S05]  /*2260*/  BSYNC B1 ;  /* 0x0000000000017941 */ /* 0x000fea0003800000 */
.L_x_36:
[----:B-----5:R-:W-:Y:S01]  /*2270*/  LOP3.LUT R3, R157, 0xffff, RZ, 0xc0, !PT ;  /* 0x0000ffff9d037812 */ /* 0x020fe200078ec0ff */
[----:B------:R-:W-:Y:S01]  /*2280*/  IMAD.SHL.U32 R10, R158, 0x8, RZ ;  /* 0x000000089e0a7824 */ /* 0x000fe200078e00ff */
[----:B------:R-:W-:Y:S01]  /*2290*/  ISETP.LT.OR P2, PT, R0, 0x2, !P1 ;  /* 0x000000020000780c */ /* 0x000fe20004f41670 */
[----:B------:R-:W-:Y:S01]  /*22a0*/  BSSY B1, `(.L_x_38) ;  /* 0x000000e000017945 */ /* 0x000fe20003800000 */
[----:B------:R-:W-:Y:S02]  /*22b0*/  PRMT R3, R3, 0x8880, RZ ;  /* 0x0000888003037816 */ /* 0x000fe400000000ff */
[----:B------:R-:W-:Y:S02]  /*22c0*/  SHF.L.U64.HI R11, R158, 0x3, R159 ;  /* 0x000000039e0b7819 */ /* 0x000fe4000001029f */
[----:B------:R-:W-:Y:S01]  /*22d0*/  ISETP.GE.AND P0, PT, R162, 0x9, PT ;  /* 0x00000009a200780c */ /* 0x000fe20003f06270 */
[----:B------:R-:W-:Y:S02]  /*22e0*/  IMAD R12, R3, R156, RZ ;  /* 0x0000009c030c7224 */ /* 0x000fe400078e02ff */
[----:B------:R-:W-:-:S04]  /*22f0*/  IMAD.WIDE.U32 R10, R163, R158, R10 ;  /* 0x0000009ea30a7225 */ /* 0x000fc800078e000a */
[----:B------:R-:W-:Y:S01]  /*2300*/  @!P5 IMAD R3, R24, R155, R12 ;  /* 0x0000009b1803d224 */ /* 0x000fe200078e020c */
[----:B------:R-:W-:Y:S01]  /*2310*/  IADD3 R10, P3, P4, R20, R160, R10 ;  /* 0x000000a0140a7210 */ /* 0x000fe20007c7e00a */
[----:B------:R-:W-:-:S03]  /*2320*/  IMAD.IADD R13, R13, 0x1, R11 ;  /* 0x000000010d0d7824 */ /* 0x000fc600078e020b */
[----:B------:R1:W-:Y:S01]  /*2330*/  @!P5 STG.E.U8 desc[UR36][R4.64], R3 ;  /* 0x000000030400d986 */ /* 0x0003e2000c101124 */
[----:B------:R-:W-:Y:S08]  /*2340*/  @P2 BRA `(.L_x_39) ;  /* 0x00000000000c2947 */ /* 0x000ff00003800000 */
[----:B--2---:R-:W1:Y:S02]  /*2350*/  LDG.E.U8 R157, desc[UR36][R8.64+0x1] ;  /* 0x00000124089d7981 */ /* 0x004e64000c1e1100 */
[----:B-1----:R-:W-:-:S05]  /*2360*/  PRMT R3, R157, 0x8880, RZ ;  /* 0x000088809d037816 */ /* 0x002fca00000000ff */
[----:B------:R-:W-:-:S07]  /*2370*/  IMAD R12, R3, R156, RZ ;  /* 0x0000009c030c7224 */ /* 0x000fce00078e02ff */
.L_x_39:
[----:B------:R-:W-:Y:S05]  /*2380*/  BSYNC B1 ;  /* 0x0000000000017941 */ /* 0x000fea0003800000 */
.L_x_38:
[C---:B------:R-:W-:Y:S01]  /*2390*/  ISETP.LT.OR P5, PT, R0.reuse, 0x1, !P0 ;  /* 0x000000010000780c */ /* 0x040fe200047a1670 */
[----:B------:R-:W-:Y:S01]  /*23a0*/  @!P2 IMAD R25, R25, R155, R12 ;  /* 0x0000009b1919a224 */ /* 0x000fe200078e020c */
[----:B------:R-:W-:Y:S01]  /*23b0*/  BSSY B1, `(.L_x_40) ;  /* 0x000000a000017945 */ /* 0x000fe20003800000 */
[----:B------:R-:W-:Y:S02]  /*23c0*/  IADD3.X R11, R15, R161, R13, P3, P4 ;  /* 0x000000a10f0b7210 */ /* 0x000fe40001fe840d */
[C---:B------:R-:W-:Y:S01]  /*23d0*/  ISETP.LT.OR P3, PT, R0.reuse, 0x2, !P0 ;  /* 0x000000020000780c */ /* 0x040fe20004761670 */
[----:B------:R3:W-:Y:S01]  /*23e0*/  @!P2 STG.E.U8 desc[UR36][R4.64+0x1], R25 ;  /* 0x000001190400a986 */ /* 0x0007e2000c101124 */
[C---:B------:R-:W-:Y:S02]  /*23f0*/  ISETP.LT.OR P4, PT, R0.reuse, 0x9, !P1 ;  /* 0x000000090000780c */ /* 0x040fe40004f81670 */
[----:B------:R-:W-:-:S04]  /*2400*/  ISETP.LT.OR P2, PT, R0, 0xa, !P1 ;  /* 0x0000000a0000780c */ /* 0x000fc80004f41670 */
[----:B------:R-:W-:Y:S09]  /*2410*/  @P5 BRA `(.L_x_41) ;  /* 0x00000000000c5947 */ /* 0x000ff20003800000 */
[----:B--2---:R-:W1:Y:S02]  /*2420*/  LDG.E.U8 R157, desc[UR36][R10.64] ;  /* 0x000000240a9d7981 */ /* 0x004e64000c1e1100 */
[----:B-1----:R-:W-:-:S05]  /*2430*/  PRMT R3, R157, 0x8880, RZ ;  /* 0x000088809d037816 */ /* 0x002fca00000000ff */
[----:B------:R-:W-:-:S07]  /*2440*/  IMAD R12, R3, R156, RZ ;  /* 0x0000009c030c7224 */ /* 0x000fce00078e02ff */
.L_x_41:
[----:B------:R-:W-:Y:S05]  /*2450*/  BSYNC B1 ;  /* 0x0000000000017941 */ /* 0x000fea0003800000 */
.L_x_40:
[----:B-1----:R-:W-:Y:S01]  /*2460*/  @!P5 IMAD R3, R26, R155, R12 ;  /* 0x0000009b1a03d224 */ /* 0x002fe200078e020c */
[----:B------:R-:W-:Y:S04]  /*2470*/  BSSY B1, `(.L_x_42) ;  /* 0x0000006000017945 */ /* 0x000fe80003800000 */
[----:B------:R1:W-:Y:S01]  /*2480*/  @!P5 STG.E.U8 desc[UR36][R6.64], R3 ;  /* 0x000000030600d986 */ /* 0x0003e2000c101124 */
[----:B------:R-:W-:Y:S05]  /*2490*/  @P3 BRA `(.L_x_43) ;  /* 0x00000000000c3947 */ /* 0x000fea0003800000 */
[----:B--2---:R-:W1:Y:S02]  /*24a0*/  LDG.E.U8 R157, desc[UR36][R10.64+0x1] ;  /* 0x000001240a9d7981 */ /* 0x004e64000c1e1100 */
[----:B-1----:R-:W-:-:S05]  /*24b0*/  PRMT R3, R157, 0x8880, RZ ;  /* 0x000088809d037816 */ /* 0x002fca00000000ff */
[----:B------:R-:W-:-:S07]  /*24c0*/  IMAD R12, R3, R156, RZ ;  /* 0x0000009c030c7224 */ /* 0x000fce00078e02ff */
.L_x_43:
[----:B------:R-:W-:Y:S05]  /*24d0*/  BSYNC B1 ;  /* 0x0000000000017941 */ /* 0x000fea0003800000 */
.L_x_42:
[----:B------:R-:W-:Y:S01]  /*24e0*/  @!P3 IMAD R27, R27, R155, R12 ;  /* 0x0000009b1b1bb224 */ /* 0x000fe200078e020c */
[----:B------:R-:W-:Y:S04]  /*24f0*/  BSSY B1, `(.L_x_44) ;  /* 0x0000006000017945 */ /* 0x000fe80003800000 */
[----:B------:R4:W-:Y:S01]  /*2500*/  @!P3 STG.E.U8 desc[UR36][R6.64+0x1], R27 ;  /* 0x0000011b0600b986 */ /* 0x0009e2000c101124 */
[----:B------:R-:W-:Y:S05]  /*2510*/  @P4 BRA `(.L_x_45) ;  /* 0x00000000000c4947 */ /* 0x000fea0003800000 */
[----:B--2---:R-:W1:Y:S02]  /*2520*/  LDG.E.U8 R157, desc[UR36][R8.64+0x8] ;  /* 0x00000824089d7981 */ /* 0x004e64000c1e1100 */
[----:B-1----:R-:W-:-:S05]  /*2530*/  PRMT R3, R157, 0x8880, RZ ;  /* 0x000088809d037816 */ /* 0x002fca00000000ff */
[----:B------:R-:W-:-:S07]  /*2540*/  IMAD R12, R3, R156, RZ ;  /* 0x0000009c030c7224 */ /* 0x000fce00078e02ff */
.L_x_45:
[----:B------:R-:W-:Y:S05]  /*2550*/  BSYNC B1 ;  /* 0x0000000000017941 */ /* 0x000fea0003800000 */
.L_x_44:
[----:B-1----:R-:W-:Y:S01]  /*2560*/  @!P4 IMAD R3, R28, R155, R12 ;  /* 0x0000009b1c03c224 */ /* 0x002fe200078e020c */
[----:B------:R-:W-:Y:S04]  /*2570*/  BSSY B1, `(.L_x_46) ;  /* 0x0000006000017945 */ /* 0x000fe80003800000 */
[----:B------:R1:W-:Y:S01]  /*2580*/  @!P4 STG.E.U8 desc[UR36][R4.64+0x8], R3 ;  /* 0x000008030400c986 */ /* 0x0003e2000c101124 */
[----:B------:R-:W-:Y:S05]  /*2590*/  @P2 BRA `(.L_x_47) ;  /* 0x00000000000c2947 */ /* 0x000fea0003800000 */
[----:B--2---:R-:W1:Y:S02]  /*25a0*/  LDG.E.U8 R157, desc[UR36][R8.64+0x9] ;  /* 0x00000924089d7981 */ /* 0x004e64000c1e1100 */
[----:B-1----:R-:W-:-:S05]  /*25b0*/  PRMT R3, R157, 0x8880, RZ ;  /* 0x000088809d037816 */ /* 0x002fca00000000ff */
[----:B------:R-:W-:-:S07]  /*25c0*/  IMAD R12, R3, R156, RZ ;  /* 0x0000009c030c7224 */ /* 0x000fce00078e02ff */
.L_x_47:
[----:B------:R-:W-:Y:S05]  /*25d0*/  BSYNC B1 ;  /* 0x0000000000017941 */ /* 0x000fea0003800000 */
.L_x_46:
[C---:B------:R-:W-:Y:S01]  /*25e0*/  ISETP.LT.OR P4, PT, R0.reuse, 0x9, !P0 ;  /* 0x000000090000780c */ /* 0x040fe20004781670 */
[----:B------:R-:W-:Y:S01]  /*25f0*/  @!P2 IMAD R29, R29, R155, R12 ;  /* 0x0000009b1d1da224 */ /* 0x000fe200078e020c */
[----:B------:R-:W-:Y:S01]  /*2600*/  BSSY B1, `(.L_x_48) ;  /* 0x0000009000017945 */ /* 0x000fe20003800000 */
[C---:B------:R-:W-:Y:S02]  /*2610*/  ISETP.LT.OR P3, PT, R0.reuse, 0xa, !P0 ;  /* 0x0000000a0000780c */ /* 0x040fe40004761670 */
[C---:B------:R-:W-:Y:S01]  /*2620*/  ISETP.LT.OR P5, PT, R0.reuse, 0x11, !P1 ;  /* 0x000000110000780c */ /* 0x040fe20004fa1670 */
[----:B------:R0:W-:Y:S01]  /*2630*/  @!P2 STG.E.U8 desc[UR36][R4.64+0x9], R29 ;  /* 0x0000091d0400a986 */ /* 0x0001e2000c101124 */
[----:B------:R-:W-:-:S06]  /*2640*/  ISETP.LT.OR P2, PT, R0, 0x12, !P1 ;  /* 0x000000120000780c */ /* 0x000fcc0004f41670 */
[----:B------:R-:W-:Y:S07]  /*2650*/  @P4 BRA `(.L_x_49) ;  /* 0x00000000000c4947 */ /* 0x000fee0003800000 */
[----:B--2---:R-:W1:Y:S02]  /*2660*/  LDG.E.U8 R157, desc[UR36][R10.64+0x8] ;  /* 0x000008240a9d7981 */ /* 0x004e64000c1e1100 */
[----:B-1----:R-:W-:-:S05]  /*2670*/  PRMT R3, R157, 0x8880, RZ ;  /* 0x000088809d037816 */ /* 0x002fca00000000ff */
[----:B------:R-:W-:-:S07]  /*2680*/  IMAD R12, R3, R156, RZ ;  /* 0x0000009c030c7224 */ /* 0x000fce00078e02ff */
.L_x_49:
[----:B------:R-:W-:Y:S05]  /*2690*/  BSYNC B1 ;  /* 0x0000000000017941 */ /* 0x000fea0003800000 */
.L_x_48:
[----:B-1----:R-:W-:Y:S01]  /*26a0*/  @!P4 IMAD R3, R30, R155, R12 ;  /* 0x0000009b1e03c224 */ /* 0x002fe200078e020c */
[----:B------:R-:W-:Y:S04]  /*26b0*/  BSSY B1, `(.L_x_50) ;  /* 0x0000006000017945 */ /* 0x000fe80003800000 */
[----:B------:R1:W-:Y:S01]  /*26c0*/  @!P4 STG.E.U8 desc[UR36][R6.64+0x8], R3 ;  /* 0x000008030600c986 */ /* 0x0003e2000c101124 */
[----:B------:R-:W-:Y:S05]  /*26d0*/  @P3 BRA `(.L_x_51) ;  /* 0x00000000000c3947 */ /* 0x000fea0003800000 */
[----:B--2---:R-:W1:Y:S02]  /*26e0*/  LDG.E.U8 R157, desc[UR36][R10.64+0x9] ;  /* 0x000009240a9d7981 */ /* 0x004e64000c1e1100 */
[----:B-1----:R-:W-:-:S05]  /*26f0*/  PRMT R3, R157, 0x8880, RZ ;  /* 0x000088809d037816 */ /* 0x002fca00000000ff */
[----:B------:R-:W-:-:S07]  /*2700*/  IMAD R12, R3, R156, RZ ;  /* 0x0000009c030c7224 */ /* 0x000fce00078e02ff */
.L_x_51:
[----:B------:R-:W-:Y:S05]  /*2710*/  BSYNC B1 ;  /* 0x0000000000017941 */ /* 0x000fea0003800000 */
.L_x_50:
[----:B------:R-:W-:Y:S01]  /*2720*/  @!P3 IMAD R31, R31, R155, R12 ;  /* 0x0000009b1f1fb224 */ /* 0x000fe200078e020c */
[----:B------:R-:W-:Y:S04]  /*2730*/  BSSY B1, `(.L_x_52) ;  /* 0x0000006000017945 */ /* 0x000fe80003800000 */
[----:B------:R0:W-:Y:S01]  /*2740*/  @!P3 STG.E.U8 desc[UR36][R6.64+0x9], R31 ;  /* 0x0000091f0600b986 */ /* 0x0001e2000c101124 */
[----:B------:R-:W-:Y:S05]  /*2750*/  @P5 BRA `(.L_x_53) ;  /* 0x00000000000c5947 */ /* 0x000fea0003800000 */
[----:B--2---:R-:W1:Y:S02]  /*2760*/  LDG.E.U8 R157, desc[UR36][R8.64+0x10] ;  /* 0x00001024089d7981 */ /* 0x004e64000c1e1100 */
[----:B-1----:R-:W-:-:S05]  /*2770*/  PRMT R3, R157, 0x8880, RZ ;  /* 0x000088809d037816 */ /* 0x002fca00000000ff */
[----:B------:R-:W-:-:S07]  /*2780*/  IMAD R12, R3, R156, RZ ;  /* 0x0000009c030c7224 */ /* 0x000fce00078e02ff */
.L_x_53:
[----:B------:R-:W-:Y:S05]  /*2790*/  BSYNC B1 ;  /* 0x0000000000017941 */ /* 0x000fea0003800000 */
.L_x_52:
[----:B-1----:R-:W-:Y:S01]  /*27a0*/  @!P5 IMAD R3, R32, R155, R12 ;  /* 0x0000009b2003d224 */ /* 0x002fe200078e020c */
[----:B------:R-:W-:Y:S04]  /*27b0*/  BSSY B1, `(.L_x_54) ;  /* 0x0000006000017945 */ /* 0x000fe80003800000 */
[----:B------:R1:W-:Y:S01]  /*27c0*/  @!P5 STG.E.U8 desc[UR36][R4.64+0x10], R3 ;  /* 0x000010030400d986 */ /* 0x0003e2000c101124 */
[----:B------:R-:W-:Y:S05]  /*27d0*/  @P2 BRA `(.L_x_55) ;  /* 0x00000000000c2947 */ /* 0x000fea0003800000 */
[----:B--2---:R-:W1:Y:S02]  /*27e0*/  LDG.E.U8 R157, desc[UR36][R8.64+0x11] ;  /* 0x00001124089d7981 */ /* 0x004e64000c1e1100 */
[----:B-1----:R-:W-:-:S05]  /*27f0*/  PRMT R3, R157, 0x8880, RZ ;  /* 0x000088809d037816 */ /* 0x002fca00000000ff */
[----:B------:R-:W-:-:S07]  /*2800*/  IMAD R12, R3, R156, RZ ;  /* 0x0000009c030c7224 */ /* 0x000fce00078e02ff */
.L_x_55:
[----:B------:R-:W-:Y:S05]  /*2810*/  BSYNC B1 ;  /* 0x0000000000017941 */ /* 0x000fea0003800000 */
.L_x_54:
        /* <DEDUP_REMOVED lines=11> */
.L_x_57:
[----:B------:R-:W-:Y:S05]  /*28d0*/  BSYNC B1 ;  /* 0x0000000000017941 */ /* 0x000fea0003800000 */
.L_x_56:
[----:B-1----:R-:W-:Y:S01]  /*28e0*/  @!P4 IMAD R3, R34, R155, R12 ;  /* 0x0000009b2203c224 */ /* 0x002fe200078e020c */
[----:B------:R-:W-:Y:S04]  /*28f0*/  BSSY B1, `(.L_x_58) ;  /* 0x0000006000017945 */ /* 0x000fe80003800000 */
[----:B------:R1:W-:Y:S01]  /*2900*/  @!P4 STG.E.U8 desc[UR36][R6.64+0x10], R3 ;  /* 0x000010030600c986 */ /* 0x0003e2000c101124 */
[----:B------:R-:W-:Y:S05]  /*2910*/  @P3 BRA `(.L_x_59) ;  /* 0x00000000000c3947 */ /* 0x000fea0003800000 */
[----:B--2---:R-:W1:Y:S02]  /*2920*/  LDG.E.U8 R157, desc[UR36][R10.64+0x11] ;  /* 0x000011240a9d7981 */ /* 0x004e64000c1e1100 */
[----:B-1----:R-:W-:-:S05]  /*2930*/  PRMT R3, R157, 0x8880, RZ ;  /* 0x000088809d037816 */ /* 0x002fca00000000ff */
[----:B------:R-:W-:-:S07]  /*2940*/  IMAD R12, R3, R156, RZ ;  /* 0x0000009c030c7224 */ /* 0x000fce00078e02ff */
.L_x_59:
[----:B------:R-:W-:Y:S05]  /*2950*/  BSYNC B1 ;  /* 0x0000000000017941 */ /* 0x000fea0003800000 */
.L_x_58:
[----:B------:R-:W-:Y:S01]  /*2960*/  @!P3 IMAD R35, R35, R155, R12 ;  /* 0x0000009b2323b224 */ /* 0x000fe200078e020c */
[----:B------:R-:W-:Y:S04]  /*2970*/  BSSY B1, `(.L_x_60) ;  /* 0x0000006000017945 */ /* 0x000fe80003800000 */
[----:B------:R0:W-:Y:S01]  /*2980*/  @!P3 STG.E.U8 desc[UR36][R6.64+0x11], R35 ;  /* 0x000011230600b986 */ /* 0x0001e2000c101124 */
[----:B------:R-:W-:Y:S05]  /*2990*/  @P5 BRA `(.L_x_61) ;  /* 0x00000000000c5947 */ /* 0x000fea0003800000 */
[----:B--2---:R-:W1:Y:S02]  /*29a0*/  LDG.E.U8 R157, desc[UR36][R8.64+0x18] ;  /* 0x00001824089d7981 */ /* 0x004e64000c1e1100 */
[----:B-1----:R-:W-:-:S05]  /*29b0*/  PRMT R3, R157, 0x8880, RZ ;  /* 0x000088809d037816 */ /* 0x002fca00000000ff */
[----:B------:R-:W-:-:S07]  /*29c0*/  IMAD R12, R3, R156, RZ ;  /* 0x0000009c030c7224 */ /* 0x000fce00078e02ff */
.L_x_61:
[----:B------:R-:W-:Y:S05]  /*29d0*/  BSYNC B1 ;  /* 0x0000000000017941 */ /* 0x000fea0003800000 */
.L_x_60:
[----:B-1----:R-:W-:Y:S01]  /*29e0*/  @!P5 IMAD R3, R36, R155, R12 ;  /* 0x0000009b2403d224 */ /* 0x002fe200078e020c */
[----:B------:R-:W-:Y:S04]  /*29f0*/  BSSY B1, `(.L_x_62) ;  /* 0x0000006000017945 */ /* 0x000fe80003800000 */
[----:B------:R1:W-:Y:S01]  /*2a00*/  @!P5 STG.E.U8 desc[UR36][R4.64+0x18], R3 ;  /* 0x000018030400d986 */ /* 0x0003e2000c101124 */
[----:B------:R-:W-:Y:S05]  /*2a10*/  @P2 BRA `(.L_x_63) ;  /* 0x00000000000c2947 */ /* 0x000fea0003800000 */
[----:B--2---:R-:W1:Y:S02]  /*2a20*/  LDG.E.U8 R157, desc[UR36][R8.64+0x19] ;  /* 0x00001924089d7981 */ /* 0x004e64000c1e1100 */
[----:B-1----:R-:W-:-:S05]  /*2a30*/  PRMT R3, R157, 0x8880, RZ ;  /* 0x000088809d037816 */ /* 0x002fca00000000ff */
[----:B------:R-:W-:-:S07]  /*2a40*/  IMAD R12, R3, R156, RZ ;  /* 0x0000009c030c7224 */ /* 0x000fce00078e02ff */
.L_x_63:
[----:B------:R-:W-:Y:S05]  /*2a50*/  BSYNC B1 ;  /* 0x0000000000017941 */ /* 0x000fea0003800000 */
.L_x_62:
        /* <DEDUP_REMOVED lines=11> */
.L_x_65:
[----:B------:R-:W-:Y:S05]  /*2b10*/  BSYNC B1 ;  /* 0x0000000000017941 */ /* 0x000fea0003800000 */
.L_x_64:
[----:B-1----:R-:W-:Y:S01]  /*2b20*/  @!P4 IMAD R3, R38, R155, R12 ;  /* 0x0000009b2603c224 */ /* 0x002fe200078e020c */
[----:B------:R-:W-:Y:S04]  /*2b30*/  BSSY B1, `(.L_x_66) ;  /* 0x0000006000017945 */ /* 0x000fe80003800000 */
[----:B------:R1:W-:Y:S01]  /*2b40*/  @!P4 STG.E.U8 desc[UR36][R6.64+0x18], R3 ;  /* 0x000018030600c986 */ /* 0x0003e2000c101124 */
[----:B------:R-:W-:Y:S05]  /*2b50*/  @P3 BRA `(.L_x_67) ;  /* 0x00000000000c3947 */ /* 0x000fea0003800000 */
[----:B--2---:R-:W1:Y:S02]  /*2b60*/  LDG.E.U8 R157, desc[UR36][R10.64+0x19] ;  /* 0x000019240a9d7981 */ /* 0x004e64000c1e1100 */
[----:B-1----:R-:W-:-:S05]  /*2b70*/  PRMT R3, R157, 0x8880, RZ ;  /* 0x000088809d037816 */ /* 0x002fca00000000ff */
[----:B------:R-:W-:-:S07]  /*2b80*/  IMAD R12, R3, R156, RZ ;  /* 0x0000009c030c7224 */ /* 0x000fce00078e02ff */
.L_x_67:
[----:B------:R-:W-:Y:S05]  /*2b90*/  BSYNC B1 ;  /* 0x0000000000017941 */ /* 0x000fea0003800000 */
.L_x_66:
[----:B------:R-:W-:Y:S01]  /*2ba0*/  @!P3 IMAD R39, R39, R155, R12 ;  /* 0x0000009b2727b224 */ /* 0x000fe200078e020c */
[----:B------:R-:W-:Y:S04]  /*2bb0*/  BSSY B1, `(.L_x_68) ;  /* 0x0000006000017945 */ /* 0x000fe80003800000 */
[----:B------:R0:W-:Y:S01]  /*2bc0*/  @!P3 STG.E.U8 desc[UR36][R6.64+0x19], R39 ;  /* 0x000019270600b986 */ /* 0x0001e2000c101124 */
[----:B------:R-:W-:Y:S05]  /*2bd0*/  @P5 BRA `(.L_x_69) ;  /* 0x00000000000c5947 */ /* 0x000fea0003800000 */
[----:B--2---:R-:W1:Y:S02]  /*2be0*/  LDG.E.U8 R157, desc[UR36][R8.64+0x20] ;  /* 0x00002024089d7981 */ /* 0x004e64000c1e1100 */
[----:B-1----:R-:W-:-:S05]  /*2bf0*/  PRMT R3, R157, 0x8880, RZ ;  /* 0x000088809d037816 */ /* 0x002fca00000000ff */
[----:B------:R-:W-:-:S07]  /*2c00*/  IMAD R12, R3, R156, RZ ;  /* 0x0000009c030c7224 */ /* 0x000fce00078e02ff */
.L_x_69:
[----:B------:R-:W-:Y:S05]  /*2c10*/  BSYNC B1 ;  /* 0x0000000000017941 */ /* 0x000fea0003800000 */
.L_x_68:
[----:B-1----:R-:W-:Y:S01]  /*2c20*/  @!P5 IMAD R3, R40, R155, R12 ;  /* 0x0000009b2803d224 */ /* 0x002fe200078e020c */
[----:B------:R-:W-:Y:S04]  /*2c30*/  BSSY B1, `(.L_x_70) ;  /* 0x0000006000017945 */ /* 0x000fe80003800000 */
[----:B------:R1:W-:Y:S01]  /*2c40*/  @!P5 STG.E.U8 desc[UR36][R4.64+0x20], R3 ;  /* 0x000020030400d986 */ /* 0x0003e2000c101124 */
[----:B------:R-:W-:Y:S05]  /*2c50*/  @P2 BRA `(.L_x_71) ;  /* 0x00000000000c2947 */ /* 0x000fea0003800000 */
[----:B--2---:R-:W1:Y:S02]  /*2c60*/  LDG.E.U8 R157, desc[UR36][R8.64+0x21] ;  /* 0x00002124089d7981 */ /* 0x004e64000c1e1100 */
[----:B-1----:R-:W-:-:S05]  /*2c70*/  PRMT R3, R157, 0x8880, RZ ;  /* 0x000088809d037816 */ /* 0x002fca00000000ff */
[----:B------:R-:W-:-:S07]  /*2c80*/  IMAD R12, R3, R156, RZ ;  /* 0x0000009c030c7224 */ /* 0x000fce00078e02ff */
.L_x_71:
[----:B------:R-:W-:Y:S05]  /*2c90*/  BSYNC B1 ;  /* 0x0000000000017941 */ /* 0x000fea0003800000 */
.L_x_70:
        /* <DEDUP_REMOVED lines=11> */
.L_x_73:
[----:B------:R-:W-:Y:S05]  /*2d50*/  BSYNC B1 ;  /* 0x0000000000017941 */ /* 0x000fea0003800000 */
.L_x_72:
[----:B-1----:R-:W-:Y:S01]  /*2d60*/  @!P4 IMAD R3, R42, R155, R12 ;  /* 0x0000009b2a03c224 */ /* 0x002fe200078e020c */
[----:B------:R-:W-:Y:S04]  /*2d70*/  BSSY B1, `(.L_x_74) ;  /* 0x0000006000017945 */ /* 0x000fe80003800000 */
[----:B------:R1:W-:Y:S01]  /*2d80*/  @!P4 STG.E.U8 desc[UR36][R6.64+0x20], R3 ;  /* 0x000020030600c986 */ /* 0x0003e2000c101124 */
[----:B------:R-:W-:Y:S05]  /*2d90*/  @P3 BRA `(.L_x_75) ;  /* 0x00000000000c3947 */ /* 0x000fea0003800000 */
[----:B--2---:R-:W1:Y:S02]  /*2da0*/  LDG.E.U8 R157, desc[UR36][R10.64+0x21] ;  /* 0x000021240a9d7981 */ /* 0x004e64000c1e1100 */
[----:B-1----:R-:W-:-:S05]  /*2db0*/  PRMT R3, R157, 0x8880, RZ ;  /* 0x000088809d037816 */ /* 0x002fca00000000ff */
[----:B------:R-:W-:-:S07]  /*2dc0*/  IMAD R12, R3, R156, RZ ;  /* 0x0000009c030c7224 */ /* 0x000fce00078e02ff */
.L_x_75:
[----:B------:R-:W-:Y:S05]  /*2dd0*/  BSYNC B1 ;  /* 0x0000000000017941 */ /* 0x000fea0003800000 */
.L_x_74:
[----:B------:R-:W-:Y:S01]  /*2de0*/  @!P3 IMAD R43, R43, R155, R12 ;  /* 0x0000009b2b2bb224 */ /* 0x000fe200078e020c */
[----:B------:R-:W-:Y:S04]  /*2df0*/  BSSY B1, `(.L_x_76) ;  /* 0x0000006000017945 */ /* 0x000fe80003800000 */
[----:B------:R0:W-:Y:S01]  /*2e00*/  @!P3 STG.E.U8 desc[UR36][R6.64+0x21], R43 ;  /* 0x0000212b0600b986 */ /* 0x0001e2000c101124 */
[----:B------:R-:W-:Y:S05]  /*2e10*/  @P5 BRA `(.L_x_77) ;  /* 0x00000000000c5947 */ /* 0x000fea0003800000 */
[----:B--2---:R-:W1:Y:S02]  /*2e20*/  LDG.E.U8 R157, desc[UR36][R8.64+0x28] ;  /* 0x00002824089d7981 */ /* 0x004e64000c1e1100 */
[----:B-1----:R-:W-:-:S05]  /*2e30*/  PRMT R3, R157, 0x8880, RZ ;  /* 0x000088809d037816 */ /* 0x002fca00000000ff */
[----:B------:R-:W-:-:S07]  /*2e40*/  IMAD R12, R3, R156, RZ ;  /* 0x0000009c030c7224 */ /* 0x000fce00078e02ff */
.L_x_77:
[----:B------:R-:W-:Y:S05]  /*2e50*/  BSYNC B1 ;  /* 0x0000000000017941 */ /* 0x000fea0003800000 */
.L_x_76:
[----:B-1----:R-:W-:Y:S01]  /*2e60*/  @!P5 IMAD R3, R44, R155, R12 ;  /* 0x0000009b2c03d224 */ /* 0x002fe200078e020c */
[----:B------:R-:W-:Y:S04]  /*2e70*/  BSSY B1, `(.L_x_78) ;  /* 0x0000006000017945 */ /* 0x000fe80003800000 */
[----:B------:R1:W-:Y:S01]  /*2e80*/  @!P5 STG.E.U8 desc[UR36][R4.64+0x28], R3 ;  /* 0x000028030400d986 */ /* 0x0003e2000c101124 */
[----:B------:R-:W-:Y:S05]  /*2e90*/  @P2 BRA `(.L_x_79) ;  /* 0x00000000000c2947 */ /* 0x000fea0003800000 */
[----:B--2---:R-:W1:Y:S02]  /*2ea0*/  LDG.E.U8 R157, desc[UR36][R8.64+0x29] ;  /* 0x00002924089d7981 */ /* 0x004e64000c1e1100 */
[----:B-1----:R-:W-:-:S05]  /*2eb0*/  PRMT R3, R157, 0x8880, RZ ;  /* 0x000088809d037816 */ /* 0x002fca00000000ff */
[----:B------:R-:W-:-:S07]  /*2ec0*/  IMAD R12, R3, R156, RZ ;  /* 0x0000009c030c7224 */ /* 0x000fce00078e02ff */
.L_x_79:
[----:B------:R-:W-:Y:S05]  /*2ed0*/  BSYNC B1 ;  /* 0x0000000000017941 */ /* 0x000fea0003800000 */
.L_x_78:
        /* <DEDUP_REMOVED lines=11> */
.L_x_81:
[----:B------:R-:W-:Y:S05]  /*2f90*/  BSYNC B1 ;  /* 0x0000000000017941 */ /* 0x000fea0003800000 */
.L_x_80:
[----:B-1----:R-:W-:Y:S01]  /*2fa0*/  @!P4 IMAD R3, R46, R155, R12 ;  /* 0x0000009b2e03c224 */ /* 0x002fe200078e020c */
[----:B------:R-:W-:Y:S04]  /*2fb0*/  BSSY B1, `(.L_x_82) ;  /* 0x0000006000017945 */ /* 0x000fe80003800000 */
[----:B------:R1:W-:Y:S01]  /*2fc0*/  @!P4 STG.E.U8 desc[UR36][R6.64+0x28], R3 ;  /* 0x000028030600c986 */ /* 0x0003e2000c101124 */
[----:B------:R-:W-:Y:S05]  /*2fd0*/  @P3 BRA `(.L_x_83) ;  /* 0x00000000000c3947 */ /* 0x000fea0003800000 */
[----:B--2---:R-:W1:Y:S02]  /*2fe0*/  LDG.E.U8 R157, desc[UR36][R10.64+0x29] ;  /* 0x000029240a9d7981 */ /* 0x004e64000c1e1100 */
[----:B-1----:R-:W-:-:S05]  /*2ff0*/  PRMT R3, R157, 0x8880, RZ ;  /* 0x000088809d037816 */ /* 0x002fca00000000ff */
[----:B------:R-:W-:-:S07]  /*3000*/  IMAD R12, R3, R156, RZ ;  /* 0x0000009c030c7224 */ /* 0x000fce00078e02ff */
.L_x_83:
[----:B------:R-:W-:Y:S05]  /*3010*/  BSYNC B1 ;  /* 0x0000000000017941 */ /* 0x000fea0003800000 */
.L_x_82:
[----:B------:R-:W-:Y:S01]  /*3020*/  @!P3 IMAD R47, R47, R155, R12 ;  /* 0x0000009b2f2fb224 */ /* 0x000fe200078e020c */
[----:B------:R-:W-:Y:S04]  /*3030*/  BSSY B1, `(.L_x_84) ;  /* 0x0000006000017945 */ /* 0x000fe80003800000 */
[----:B------:R0:W-:Y:S01]  /*3040*/  @!P3 STG.E.U8 desc[UR36][R6.64+0x29], R47 ;  /* 0x0000292f0600b986 */ /* 0x0001e2000c101124 */
[----:B------:R-:W-:Y:S05]  /*3050*/  @P5 BRA `(.L_x_85) ;  /* 0x00000000000c5947 */ /* 0x000fea0003800000 */
[----:B--2---:R-:W1:Y:S02]  /*3060*/  LDG.E.U8 R157, desc[UR36][R8.64+0x30] ;  /* 0x00003024089d7981 */ /* 0x004e64000c1e1100 */
[----:B-1----:R-:W-:-:S05]  /*3070*/  PRMT R3, R157, 0x8880, RZ ;  /* 0x000088809d037816 */ /* 0x002fca00000000ff */
[----:B------:R-:W-:-:S07]  /*3080*/  IMAD R12, R3, R156, RZ ;  /* 0x0000009c030c7224 */ /* 0x000fce00078e02ff */
.L_x_85:
[----:B------:R-:W-:Y:S05]  /*3090*/  BSYNC B1 ;  /* 0x0000000000017941 */ /* 0x000fea0003800000 */
.L_x_84:
[----:B-1----:R-:W-:Y:S01]  /*30a0*/  @!P5 IMAD R3, R48, R155, R12 ;  /* 0x0000009b3003d224 */ /* 0x002fe200078e020c */
[----:B------:R-:W-:Y:S04]  /*30b0*/  BSSY B1, `(.L_x_86) ;  /* 0x0000006000017945 */ /* 0x000fe80003800000 */
[----:B------:R1:W-:Y:S01]  /*30c0*/  @!P5 STG.E.U8 desc[UR36][R4.64+0x30], R3 ;  /* 0x000030030400d986 */ /* 0x0003e2000c101124 */
[----:B------:R-:W-:Y:S05]  /*30d0*/  @P2 BRA `(.L_x_87) ;  /* 0x00000000000c2947 */ /* 0x000fea0003800000 */
[----:B--2---:R-:W1:Y:S02]  /*30e0*/  LDG.E.U8 R157, desc[UR36][R8.64+0x31] ;  /* 0x00003124089d7981 */ /* 0x004e64000c1e1100 */
[----:B-1----:R-:W-:-:S05]  /*30f0*/  PRMT R3, R157, 0x8880, RZ ;  /* 0x000088809d037816 */ /* 0x002fca00000000ff */
[----:B------:R-:W-:-:S07]  /*3100*/  IMAD R12, R3, R156, RZ ;  /* 0x0000009c030c7224 */ /* 0x000fce00078e02ff */
.L_x_87:
[----:B------:R-:W-:Y:S05]  /*3110*/  BSYNC B1 ;  /* 0x0000000000017941 */ /* 0x000fea0003800000 */
.L_x_86:
        /* <DEDUP_REMOVED lines=11> */
.L_x_89:
[----:B------:R-:W-:Y:S05]  /*31d0*/  BSYNC B1 ;  /* 0x0000000000017941 */ /* 0x000fea0003800000 */
.L_x_88:
[----:B-1----:R-:W-:Y:S01]  /*31e0*/  @!P4 IMAD R3, R50, R155, R12 ;  /* 0x0000009b3203c224 */ /* 0x002fe200078e020c */
[----:B------:R-:W-:Y:S04]  /*31f0*/  BSSY B1, `(.L_x_90) ;  /* 0x0000006000017945 */ /* 0x000fe80003800000 */
[----:B------:R1:W-:Y:S01]  /*3200*/  @!P4 STG.E.U8 desc[UR36][R6.64+0x30], R3 ;  /* 0x000030030600c986 */ /* 0x0003e2000c101124 */
[----:B------:R-:W-:Y:S05]  /*3210*/  @P3 BRA `(.L_x_91) ;  /* 0x00000000000c3947 */ /* 0x000fea0003800000 */
[----:B--2---:R-:W1:Y:S02]  /*3220*/  LDG.E.U8 R157, desc[UR36][R10.64+0x31] ;  /* 0x000031240a9d7981 */ /* 0x004e64000c1e1100 */
[----:B-1----:R-:W-:-:S05]  /*3230*/  PRMT R3, R157, 0x8880, RZ ;  /* 0x000088809d037816 */ /* 0x002fca00000000ff */
[----:B------:R-:W-:-:S07]  /*3240*/  IMAD R12, R3, R156, RZ ;  /* 0x0000009c030c7224 */ /* 0x000fce00078e02ff */
.L_x_91:
[----:B------:R-:W-:Y:S05]  /*3250*/  BSYNC B1 ;  /* 0x0000000000017941 */ /* 0x000fea0003800000 */
.L_x_90:
[----:B------:R-:W-:Y:S01]  /*3260*/  @!P3 IMAD R51, R51, R155, R12 ;  /* 0x0000009b3333b224 */ /* 0x000fe200078e020c */
[----:B------:R-:W-:Y:S04]  /*3270*/  BSSY B1, `(.L_x_92) ;  /* 0x0000006000017945 */ /* 0x000fe80003800000 */
[----:B------:R0:W-:Y:S01]  /*3280*/  @!P3 STG.E.U8 desc[UR36][R6.64+0x31], R51 ;  /* 0x000031330600b986 */ /* 0x0001e2000c101124 */
[----:B------:R-:W-:Y:S05]  /*3290*/  @P5 BRA `(.L_x_93) ;  /* 0x00000000000c5947 */ /* 0x000fea0003800000 */
[----:B--2---:R-:W1:Y:S02]  /*32a0*/  LDG.E.U8 R157, desc[UR36][R8.64+0x38] ;  /* 0x00003824089d7981 */ /* 0x004e64000c1e1100 */
[----:B-1----:R-:W-:-:S05]  /*32b0*/  PRMT R3, R157, 0x8880, RZ ;  /* 0x000088809d037816 */ /* 0x002fca00000000ff */
[----:B------:R-:W-:-:S07]  /*32c0*/  IMAD R12, R3, R156, RZ ;  /* 0x0000009c030c7224 */ /* 0x000fce00078e02ff */
.L_x_93:
[----:B------:R-:W-:Y:S05]  /*32d0*/  BSYNC B1 ;  /* 0x0000000000017941 */ /* 0x000fea0003800000 */
.L_x_92:
[----:B-1----:R-:W-:Y:S01]  /*32e0*/  @!P5 IMAD R3, R52, R155, R12 ;  /* 0x0000009b3403d224 */ /* 0x002fe200078e020c */
[----:B------:R-:W-:Y:S04]  /*32f0*/  BSSY B1, `(.L_x_94) ;  /* 0x0000006000017945 */ /* 0x000fe80003800000 */
[----:B------:R1:W-:Y:S01]  /*3300*/  @!P5 STG.E.U8 desc[UR36][R4.64+0x38], R3 ;  /* 0x000038030400d986 */ /* 0x0003e2000c101124 */
[----:B------:R-:W-:Y:S05]  /*3310*/  @P2 BRA `(.L_x_95) ;  /* 0x00000000000c2947 */ /* 0x000fea0003800000 */
[----:B--2---:R-:W1:Y:S02]  /*3320*/  LDG.E.U8 R157, desc[UR36][R8.64+0x39] ;  /* 0x00003924089d7981 */ /* 0x004e64000c1e1100 */
[----:B-1----:R-:W-:-:S05]  /*3330*/  PRMT R3, R157, 0x8880, RZ ;  /* 0x000088809d037816 */ /* 0x002fca00000000ff */
[----:B------:R-:W-:-:S07]  /*3340*/  IMAD R12, R3, R156, RZ ;  /* 0x0000009c030c7224 */ /* 0x000fce00078e02ff */
.L_x_95:
[----:B------:R-:W-:Y:S05]  /*3350*/  BSYNC B1 ;  /* 0x0000000000017941 */ /* 0x000fea0003800000 */
.L_x_94:
        /* <DEDUP_REMOVED lines=11> */
.L_x_97:
[----:B------:R-:W-:Y:S05]  /*3410*/  BSYNC B1 ;  /* 0x0000000000017941 */ /* 0x000fea0003800000 */
.L_x_96:
[----:B-1----:R-:W-:Y:S01]  /*3420*/  @!P4 IMAD R3, R54, R155, R12 ;  /* 0x0000009b3603c224 */ /* 0x002fe200078e020c */
[----:B------:R-:W-:Y:S04]  /*3430*/  BSSY B1, `(.L_x_98) ;  /* 0x0000006000017945 */ /* 0x000fe80003800000 */
[----:B------:R1:W-:Y:S01]  /*3440*/  @!P4 STG.E.U8 desc[UR36][R6.64+0x38], R3 ;  /* 0x000038030600c986 */ /* 0x0003e2000c101124 */
[----:B------:R-:W-:Y:S05]  /*3450*/  @P3 BRA `(.L_x_99) ;  /* 0x00000000000c3947 */ /* 0x000fea0003800000 */
[----:B--2---:R-:W1:Y:S02]  /*3460*/  LDG.E.U8 R157, desc[UR36][R10.64+0x39] ;  /* 0x000039240a9d7981 */ /* 0x004e64000c1e1100 */
[----:B-1----:R-:W-:-:S05]  /*3470*/  PRMT R3, R157, 0x8880, RZ ;  /* 0x000088809d037816 */ /* 0x002fca00000000ff */
[----:B------:R-:W-:-:S07]  /*3480*/  IMAD R12, R3, R156, RZ ;  /* 0x0000009c030c7224 */ /* 0x000fce00078e02ff */
.L_x_99:
[----:B------:R-:W-:Y:S05]  /*3490*/  BSYNC B1 ;  /* 0x0000000000017941 */ /* 0x000fea0003800000 */
.L_x_98:
[----:B------:R-:W-:Y:S01]  /*34a0*/  @!P3 IMAD R55, R55, R155, R12 ;  /* 0x0000009b3737b224 */ /* 0x000fe200078e020c */
[----:B------:R-:W-:Y:S04]  /*34b0*/  BSSY B1, `(.L_x_100) ;  /* 0x0000006000017945 */ /* 0x000fe80003800000 */
[----:B------:R0:W-:Y:S01]  /*34c0*/  @!P3 STG.E.U8 desc[UR36][R6.64+0x39], R55 ;  /* 0x000039370600b986 */ /* 0x0001e2000c101124 */
[----:B------:R-:W-:Y:S05]  /*34d0*/  @P5 BRA `(.L_x_101) ;  /* 0x00000000000c5947 */ /* 0x000fea0003800000 */
[----:B--2---:R-:W1:Y:S02]  /*34e0*/  LDG.E.U8 R157, desc[UR36][R8.64+0x40] ;  /* 0x00004024089d7981 */ /* 0x004e64000c1e1100 */
[----:B-1----:R-:W-:-:S05]  /*34f0*/  PRMT R3, R157, 0x8880, RZ ;  /* 0x000088809d037816 */ /* 0x002fca00000000ff */
[----:B------:R-:W-:-:S07]  /*3500*/  IMAD R12, R3, R156, RZ ;  /* 0x0000009c030c7224 */ /* 0x000fce00078e02ff */
.L_x_101:
[----:B------:R-:W-:Y:S05]  /*3510*/  BSYNC B1 ;  /* 0x0000000000017941 */ /* 0x000fea0003800000 */
.L_x_100:
[----:B-1----:R-:W-:Y:S01]  /*3520*/  @!P5 IMAD R3, R56, R155, R12 ;  /* 0x0000009b3803d224 */ /* 0x002fe200078e020c */
[----:B------:R-:W-:Y:S04]  /*3530*/  BSSY B1, `(.L_x_102) ;  /* 0x0000006000017945 */ /* 0x000fe80003800000 */
[----:B------:R1:W-:Y:S01]  /*3540*/  @!P5 STG.E.U8 desc[UR36][R4.64+0x40], R3 ;  /* 0x000040030400d986 */ /* 0x0003e2000c101124 */
[----:B------:R-:W-:Y:S05]  /*3550*/  @P2 BRA `(.L_x_103) ;  /* 0x00000000000c2947 */ /* 0x000fea0003800000 */
[----:B--2---:R-:W1:Y:S02]  /*3560*/  LDG.E.U8 R157, desc[UR36][R8.64+0x41] ;  /* 0x00004124089d7981 */ /* 0x004e64000c1e1100 */
[----:B-1----:R-:W-:-:S05]  /*3570*/  PRMT R3, R157, 0x8880, RZ ;  /* 0x000088809d037816 */ /* 0x002fca00000000ff */
[----:B------:R-:W-:-:S07]  /*3580*/  IMAD R12, R3, R156, RZ ;  /* 0x0000009c030c7224 */ /* 0x000fce00078e02ff */
.L_x_103:
[----:B------:R-:W-:Y:S05]  /*3590*/  BSYNC B1 ;  /* 0x0000000000017941 */ /* 0x000fea0003800000 */
.L_x_102:
        /* <DEDUP_REMOVED lines=11> */
.L_x_105:
[----:B------:R-:W-:Y:S05]  /*3650*/  BSYNC B1 ;  /* 0x0000000000017941 */ /* 0x000fea0003800000 */
.L_x_104:
[----:B-1----:R-:W-:Y:S01]  /*3660*/  @!P4 IMAD R3, R58, R155, R12 ;  /* 0x0000009b3a03c224 */ /* 0x002fe200078e020c */
[----:B------:R-:W-:Y:S04]  /*3670*/  BSSY B1, `(.L_x_106) ;  /* 0x0000006000017945 */ /* 0x000fe80003800000 */
[----:B------:R1:W-:Y:S01]  /*3680*/  @!P4 STG.E.U8 desc[UR36][R6.64+0x40], R3 ;  /* 0x000040030600c986 */ /* 0x0003e2000c101124 */
[----:B------:R-:W-:Y:S05]  /*3690*/  @P3 BRA `(.L_x_107) ;  /* 0x00000000000c3947 */ /* 0x000fea0003800000 */
[----:B--2---:R-:W1:Y:S02]  /*36a0*/  LDG.E.U8 R157, desc[UR36][R10.64+0x41] ;  /* 0x000041240a9d7981 */ /* 0x004e64000c1e1100 */
[----:B-1----:R-:W-:-:S05]  /*36b0*/  PRMT R3, R157, 0x8880, RZ ;  /* 0x000088809d037816 */ /* 0x002fca00000000ff */
[----:B------:R-:W-:-:S07]  /*36c0*/  IMAD R12, R3, R156, RZ ;  /* 0x0000009c030c7224 */ /* 0x000fce00078e02ff */
.L_x_107:
[----:B------:R-:W-:Y:S05]  /*36d0*/  BSYNC B1 ;  /* 0x0000000000017941 */ /* 0x000fea0003800000 */
.L_x_106:
[----:B------:R-:W-:Y:S01]  /*36e0*/  @!P3 IMAD R59, R59, R155, R12 ;  /* 0x0000009b3b3bb224 */ /* 0x000fe200078e020c */
[----:B------:R-:W-:Y:S04]  /*36f0*/  BSSY B1, `(.L_x_108) ;  /* 0x0000006000017945 */ /* 0x000fe80003800000 */
[----:B------:R0:W-:Y:S01]  /*3700*/  @!P3 STG.E.U8 desc[UR36][R6.64+0x41], R59 ;  /* 0x0000413b0600b986 */ /* 0x0001e2000c101124 */
[----:B------:R-:W-:Y:S05]  /*3710*/  @P5 BRA `(.L_x_109) ;  /* 0x00000000000c5947 */ /* 0x000fea0003800000 */
[----:B--2---:R-:W1:Y:S02]  /*3720*/  LDG.E.U8 R157, desc[UR36][R8.64+0x48] ;  /* 0x00004824089d7981 */ /* 0x004e64000c1e1100 */
[----:B-1----:R-:W-:-:S05]  /*3730*/  PRMT R3, R157, 0x8880, RZ ;  /* 0x000088809d037816 */ /* 0x002fca00000000ff */
[----:B------:R-:W-:-:S07]  /*3740*/  IMAD R12, R3, R156, RZ ;  /* 0x0000009c030c7224 */ /* 0x000fce00078e02ff */
.L_x_109:
[----:B------:R-:W-:Y:S05]  /*3750*/  BSYNC B1 ;  /* 0x0000000000017941 */ /* 0x000fea0003800000 */
.L_x_108:
[----:B-1----:R-:W-:Y:S01]  /*3760*/  @!P5 IMAD R3, R60, R155, R12 ;  /* 0x0000009b3c03d224 */ /* 0x002fe200078e020c */
[----:B------:R-:W-:Y:S04]  /*3770*/  BSSY B1, `(.L_x_110) ;  /* 0x0000006000017945 */ /* 0x000fe80003800000 */
[----:B------:R1:W-:Y:S01]  /*3780*/  @!P5 STG.E.U8 desc[UR36][R4.64+0x48], R3 ;  /* 0x000048030400d986 */ /* 0x0003e2000c101124 */
[----:B------:R-:W-:Y:S05]  /*3790*/  @P2 BRA `(.L_x_111) ;  /* 0x00000000000c2947 */ /* 0x000fea0003800000 */
[----:B--2---:R-:W1:Y:S02]  /*37a0*/  LDG.E.U8 R157, desc[UR36][R8.64+0x49] ;  /* 0x00004924089d7981 */ /* 0x004e64000c1e1100 */
[----:B-1----:R-:W-:-:S05]  /*37b0*/  PRMT R3, R157, 0x8880, RZ ;  /* 0x000088809d037816 */ /* 0x002fca00000000ff */
[----:B------:R-:W-:-:S07]  /*37c0*/  IMAD R12, R3, R156, RZ ;  /* 0x0000009c030c7224 */ /* 0x000fce00078e02ff */
.L_x_111:
[----:B------:R-:W-:Y:S05]  /*37d0*/  BSYNC B1 ;  /* 0x0000000000017941 */ /* 0x000fea0003800000 */
.L_x_110:
        /* <DEDUP_REMOVED lines=11> */
.L_x_113:
[----:B------:R-:W-:Y:S05]  /*3890*/  BSYNC B1 ;  /* 0x0000000000017941 */ /* 0x000fea0003800000 */
.L_x_112:
[----:B-1----:R-:W-:Y:S01]  /*38a0*/  @!P4 IMAD R3, R62, R155, R12 ;  /* 0x0000009b3e03c224 */ /* 0x002fe200078e020c */
[----:B------:R-:W-:Y:S04]  /*38b0*/  BSSY B1, `(.L_x_114) ;  /* 0x0000006000017945 */ /* 0x000fe80003800000 */
[----:B------:R1:W-:Y:S01]  /*38c0*/  @!P4 STG.E.U8 desc[UR36][R6.64+0x48], R3 ;  /* 0x000048030600c986 */ /* 0x0003e2000c101124 */
[----:B------:R-:W-:Y:S05]  /*38d0*/  @P3 BRA `(.L_x_115) ;  /* 0x00000000000c3947 */ /* 0x000fea0003800000 */
[----:B--2---:R-:W1:Y:S02]  /*38e0*/  LDG.E.U8 R157, desc[UR36][R10.64+0x49] ;  /* 0x000049240a9d7981 */ /* 0x004e64000c1e1100 */
[----:B-1----:R-:W-:-:S05]  /*38f0*/  PRMT R3, R157, 0x8880, RZ ;  /* 0x000088809d037816 */ /* 0x002fca00000000ff */
[----:B------:R-:W-:-:S07]  /*3900*/  IMAD R12, R3, R156, RZ ;  /* 0x0000009c030c7224 */ /* 0x000fce00078e02ff */
.L_x_115:
[----:B------:R-:W-:Y:S05]  /*3910*/  BSYNC B1 ;  /* 0x0000000000017941 */ /* 0x000fea0003800000 */
.L_x_114:
[----:B------:R-:W-:Y:S01]  /*3920*/  @!P3 IMAD R63, R63, R155, R12 ;  /* 0x0000009b3f3fb224 */ /* 0x000fe200078e020c */
[----:B------:R-:W-:Y:S04]  /*3930*/  BSSY B1, `(.L_x_116) ;  /* 0x0000006000017945 */ /* 0x000fe80003800000 */
[----:B------:R0:W-:Y:S01]  /*3940*/  @!P3 STG.E.U8 desc[UR36][R6.64+0x49], R63 ;  /* 0x0000493f0600b986 */ /* 0x0001e2000c101124 */
[----:B------:R-:W-:Y:S05]  /*3950*/  @P5 BRA `(.L_x_117) ;  /* 0x00000000000c5947 */ /* 0x000fea0003800000 */
[----:B--2---:R-:W1:Y:S02]  /*3960*/  LDG.E.U8 R157, desc[UR36][R8.64+0x50] ;  /* 0x00005024089d7981 */ /* 0x004e64000c1e1100 */
[----:B-1----:R-:W-:-:S05]  /*3970*/  PRMT R3, R157, 0x8880, RZ ;  /* 0x000088809d037816 */ /* 0x002fca00000000ff */
[----:B------:R-:W-:-:S07]  /*3980*/  IMAD R12, R3, R156, RZ ;  /* 0x0000009c030c7224 */ /* 0x000fce00078e02ff */
.L_x_117:
[----:B------:R-:W-:Y:S05]  /*3990*/  BSYNC B1 ;  /* 0x0000000000017941 */ /* 0x000fea0003800000 */
.L_x_116:
[----:B-1----:R-:W-:Y:S01]  /*39a0*/  @!P5 IMAD R3, R64, R155, R12 ;  /* 0x0000009b4003d224 */ /* 0x002fe200078e020c */
[----:B------:R-:W-:Y:S04]  /*39b0*/  BSSY B1, `(.L_x_118) ;  /* 0x0000006000017945 */ /* 0x000fe80003800000 */
[----:B------:R1:W-:Y:S01]  /*39c0*/  @!P5 STG.E.U8 desc[UR36][R4.64+0x50], R3 ;  /* 0x000050030400d986 */ /* 0x0003e2000c101124 */
[----:B------:R-:W-:Y:S05]  /*39d0*/  @P2 BRA `(.L_x_119) ;  /* 0x00000000000c2947 */ /* 0x000fea0003800000 */
[----:B--2---:R-:W1:Y:S02]  /*39e0*/  LDG.E.U8 R157, desc[UR36][R8.64+0x51] ;  /* 0x00005124089d7981 */ /* 0x004e64000c1e1100 */
[----:B-1----:R-:W-:-:S05]  /*39f0*/  PRMT R3, R157, 0x8880, RZ ;  /* 0x000088809d037816 */ /* 0x002fca00000000ff */
[----:B------:R-:W-:-:S07]  /*3a00*/  IMAD R12, R3, R156, RZ ;  /* 0x0000009c030c7224 */ /* 0x000fce00078e02ff */
.L_x_119:
[----:B------:R-:W-:Y:S05]  /*3a10*/  BSYNC B1 ;  /* 0x0000000000017941 */ /* 0x000fea0003800000 */
.L_x_118:
        /* <DEDUP_REMOVED lines=11> */
.L_x_121:
[----:B------:R-:W-:Y:S05]  /*3ad0*/  BSYNC B1 ;  /* 0x0000000000017941 */ /* 0x000fea0003800000 */
.L_x_120:
[----:B-1----:R-:W-:Y:S01]  /*3ae0*/  @!P4 IMAD R3, R66, R155, R12 ;  /* 0x0000009b4203c224 */ /* 0x002fe200078e020c */
[----:B------:R-:W-:Y:S04]  /*3af0*/  BSSY B1, `(.L_x_122) ;  /* 0x0000006000017945 */ /* 0x000fe80003800000 */
[----:B------:R1:W-:Y:S01]  /*3b00*/  @!P4 STG.E.U8 desc[UR36][R6.64+0x50], R3 ;  /* 0x000050030600c986 */ /* 0x0003e2000c101124 */
[----:B------:R-:W-:Y:S05]  /*3b10*/  @P3 BRA `(.L_x_123) ;  /* 0x00000000000c3947 */ /* 0x000fea0003800000 */
[----:B--2---:R-:W1:Y:S02]  /*3b20*/  LDG.E.U8 R157, desc[UR36][R10.64+0x51] ;  /* 0x000051240a9d7981 */ /* 0x004e64000c1e1100 */
[----:B-1----:R-:W-:-:S05]  /*3b30*/  PRMT R3, R157, 0x8880, RZ ;  /* 0x000088809d037816 */ /* 0x002fca00000000ff */
[----:B------:R-:W-:-:S07]  /*3b40*/  IMAD R12, R3, R156, RZ ;  /* 0x0000009c030c7224 */ /* 0x000fce00078e02ff */
.L_x_123:
[----:B------:R-:W-:Y:S05]  /*3b50*/  BSYNC B1 ;  /* 0x0000000000017941 */ /* 0x000fea0003800000 */
.L_x_122:
[----:B------:R-:W-:Y:S01]  /*3b60*/  @!P3 IMAD R67, R67, R155, R12 ;  /* 0x0000009b4343b224 */ /* 0x000fe200078e020c */
[----:B------:R-:W-:Y:S04]  /*3b70*/  BSSY B1, `(.L_x_124) ;  /* 0x0000006000017945 */ /* 0x000fe80003800000 */
[----:B------:R0:W-:Y:S01]  /*3b80*/  @!P3 STG.E.U8 desc[UR36][R6.64+0x51], R67 ;  /* 0x000051430600b986 */ /* 0x0001e2000c101124 */
[----:B------:R-:W-:Y:S05]  /*3b90*/  @P5 BRA `(.L_x_125) ;  /* 0x00000000000c5947 */ /* 0x000fea0003800000 */
[----:B--2---:R-:W1:Y:S02]  /*3ba0*/  LDG.E.U8 R157, desc[UR36][R8.64+0x58] ;  /* 0x00005824089d7981 */ /* 0x004e64000c1e1100 */
[----:B-1----:R-:W-:-:S05]  /*3bb0*/  PRMT R3, R157, 0x8880, RZ ;  /* 0x000088809d037816 */ /* 0x002fca00000000ff */
[----:B------:R-:W-:-:S07]  /*3bc0*/  IMAD R12, R3, R156, RZ ;  /* 0x0000009c030c7224 */ /* 0x000fce00078e02ff */
.L_x_125:
[----:B------:R-:W-:Y:S05]  /*3bd0*/  BSYNC B1 ;  /* 0x0000000000017941 */ /* 0x000fea0003800000 */
.L_x_124:
[----:B-1----:R-:W-:Y:S01]  /*3be0*/  @!P5 IMAD R3, R68, R155, R12 ;  /* 0x0000009b4403d224 */ /* 0x002fe200078e020c */
[----:B------:R-:W-:Y:S04]  /*3bf0*/  BSSY B1, `(.L_x_126) ;  /* 0x0000006000017945 */ /* 0x000fe80003800000 */
[----:B------:R1:W-:Y:S01]  /*3c00*/  @!P5 STG.E.U8 desc[UR36][R4.64+0x58], R3 ;  /* 0x000058030400d986 */ /* 0x0003e2000c101124 */
[----:B------:R-:W-:Y:S05]  /*3c10*/  @P2 BRA `(.L_x_127) ;  /* 0x00000000000c2947 */ /* 0x000fea0003800000 */
[----:B--2---:R-:W1:Y:S02]  /*3c20*/  LDG.E.U8 R157, desc[UR36][R8.64+0x59] ;  /* 0x00005924089d7981 */ /* 0x004e64000c1e1100 */
[----:B-1----:R-:W-:-:S05]  /*3c30*/  PRMT R3, R157, 0x8880, RZ ;  /* 0x000088809d037816 */ /* 0x002fca00000000ff */
[----:B------:R-:W-:-:S07]  /*3c40*/  IMAD R12, R3, R156, RZ ;  /* 0x0000009c030c7224 */ /* 0x000fce00078e02ff */
.L_x_127:
[----:B------:R-:W-:Y:S05]  /*3c50*/  BSYNC B1 ;  /* 0x0000000000017941 */ /* 0x000fea0003800000 */
.L_x_126:
        /* <DEDUP_REMOVED lines=11> */
.L_x_129:
[----:B------:R-:W-:Y:S05]  /*3d10*/  BSYNC B1 ;  /* 0x0000000000017941 */ /* 0x000fea0003800000 */
.L_x_128:
[----:B-1----:R-:W-:Y:S01]  /*3d20*/  @!P4 IMAD R3, R70, R155, R12 ;  /* 0x0000009b4603c224 */ /* 0x002fe200078e020c */
[----:B------:R-:W-:Y:S04]  /*3d30*/  BSSY B1, `(.L_x_130) ;  /* 0x0000006000017945 */ /* 0x000fe80003800000 */
[----:B------:R1:W-:Y:S01]  /*3d40*/  @!P4 STG.E.U8 desc[UR36][R6.64+0x58], R3 ;  /* 0x000058030600c986 */ /* 0x0003e2000c101124 */
[----:B------:R-:W-:Y:S05]  /*3d50*/  @P3 BRA `(.L_x_131) ;  /* 0x00000000000c3947 */ /* 0x000fea0003800000 */
[----:B--2---:R-:W1:Y:S02]  /*3d60*/  LDG.E.U8 R157, desc[UR36][R10.64+0x59] ;  /* 0x000059240a9d7981 */ /* 0x004e64000c1e1100 */
[----:B-1----:R-:W-:-:S05]  /*3d70*/  PRMT R3, R157, 0x8880, RZ ;  /* 0x000088809d037816 */ /* 0x002fca00000000ff */
[----:B------:R-:W-:-:S07]  /*3d80*/  IMAD R12, R3, R156, RZ ;  /* 0x0000009c030c7224 */ /* 0x000fce00078e02ff */
.L_x_131:
[----:B------:R-:W-:Y:S05]  /*3d90*/  BSYNC B1 ;  /* 0x0000000000017941 */ /* 0x000fea0003800000 */
.L_x_130:
[----:B------:R-:W-:Y:S01]  /*3da0*/  @!P3 IMAD R71, R71, R155, R12 ;  /* 0x0000009b4747b224 */ /* 0x000fe200078e020c */
[----:B------:R-:W-:Y:S04]  /*3db0*/  BSSY B1, `(.L_x_132) ;  /* 0x0000006000017945 */ /* 0x000fe80003800000 */
[----:B------:R0:W-:Y:S01]  /*3dc0*/  @!P3 STG.E.U8 desc[UR36][R6.64+0x59], R71 ;  /* 0x000059470600b986 */ /* 0x0001e2000c101124 */
[----:B------:R-:W-:Y:S05]  /*3dd0*/  @P5 BRA `(.L_x_133) ;  /* 0x00000000000c5947 */ /* 0x000fea0003800000 */
[----:B--2---:R-:W1:Y:S02]  /*3de0*/  LDG.E.U8 R157, desc[UR36][R8.64+0x60] ;  /* 0x00006024089d7981 */ /* 0x004e64000c1e1100 */
[----:B-1----:R-:W-:-:S05]  /*3df0*/  PRMT R3, R157, 0x8880, RZ ;  /* 0x000088809d037816 */ /* 0x002fca00000000ff */
[----:B------:R-:W-:-:S07]  /*3e00*/  IMAD R12, R3, R156, RZ ;  /* 0x0000009c030c7224 */ /* 0x000fce00078e02ff */
.L_x_133:
[----:B------:R-:W-:Y:S05]  /*3e10*/  BSYNC B1 ;  /* 0x0000000000017941 */ /* 0x000fea0003800000 */
.L_x_132:
[----:B-1----:R-:W-:Y:S01]  /*3e20*/  @!P5 IMAD R3, R72, R155, R12 ;  /* 0x0000009b4803d224 */ /* 0x002fe200078e020c */
[----:B------:R-:W-:Y:S04]  /*3e30*/  BSSY B1, `(.L_x_134) ;  /* 0x0000006000017945 */ /* 0x000fe80003800000 */
[----:B------:R1:W-:Y:S01]  /*3e40*/  @!P5 STG.E.U8 desc[UR36][R4.64+0x60], R3 ;  /* 0x000060030400d986 */ /* 0x0003e2000c101124 */
[----:B------:R-:W-:Y:S05]  /*3e50*/  @P2 BRA `(.L_x_135) ;  /* 0x00000000000c2947 */ /* 0x000fea0003800000 */
[----:B--2---:R-:W1:Y:S02]  /*3e60*/  LDG.E.U8 R157, desc[UR36][R8.64+0x61] ;  /* 0x00006124089d7981 */ /* 0x004e64000c1e1100 */
[----:B-1----:R-:W-:-:S05]  /*3e70*/  PRMT R3, R157, 0x8880, RZ ;  /* 0x000088809d037816 */ /* 0x002fca00000000ff */
[----:B------:R-:W-:-:S07]  /*3e80*/  IMAD R12, R3, R156, RZ ;  /* 0x0000009c030c7224 */ /* 0x000fce00078e02ff */
.L_x_135:
[----:B------:R-:W-:Y:S05]  /*3e90*/  BSYNC B1 ;  /* 0x0000000000017941 */ /* 0x000fea0003800000 */
.L_x_134:
        /* <DEDUP_REMOVED lines=11> */
.L_x_137:
[----:B------:R-:W-:Y:S05]  /*3f50*/  BSYNC B1 ;  /* 0x0000000000017941 */ /* 0x000fea0003800000 */
.L_x_136:
[----:B-1----:R-:W-:Y:S01]  /*3f60*/  @!P4 IMAD R3, R74, R155, R12 ;  /* 0x0000009b4a03c224 */ /* 0x002fe200078e020c */
[----:B------:R-:W-:Y:S04]  /*3f70*/  BSSY B1, `(.L_x_138) ;  /* 0x0000006000017945 */ /* 0x000fe80003800000 */
[----:B------:R1:W-:Y:S01]  /*3f80*/  @!P4 STG.E.U8 desc[UR36][R6.64+0x60], R3 ;  /* 0x000060030600c986 */ /* 0x0003e2000c101124 */
[----:B------:R-:W-:Y:S05]  /*3f90*/  @P3 BRA `(.L_x_139) ;  /* 0x00000000000c3947 */ /* 0x000fea0003800000 */
[----:B--2---:R-:W1:Y:S02]  /*3fa0*/  LDG.E.U8 R157, desc[UR36][R10.64+0x61] ;  /* 0x000061240a9d7981 */ /* 0x004e64000c1e1100 */
[----:B-1----:R-:W-:-:S05]  /*3fb0*/  PRMT R3, R157, 0x8880, RZ ;  /* 0x000088809d037816 */ /* 0x002fca00000000ff */
[----:B------:R-:W-:-:S07]  /*3fc0*/  IMAD R12, R3, R156, RZ ;  /* 0x0000009c030c7224 */ /* 0x000fce00078e02ff */
.L_x_139:
[----:B------:R-:W-:Y:S05]  /*3fd0*/  BSYNC B1 ;  /* 0x0000000000017941 */ /* 0x000fea0003800000 */
.L_x_138:
[----:B------:R-:W-:Y:S01]  /*3fe0*/  @!P3 IMAD R75, R75, R155, R12 ;  /* 0x0000009b4b4bb224 */ /* 0x000fe200078e020c */
[----:B------:R-:W-:Y:S04]  /*3ff0*/  BSSY B1, `(.L_x_140) ;  /* 0x0000006000017945 */ /* 0x000fe80003800000 */
[----:B------:R0:W-:Y:S01]  /*4000*/  @!P3 STG.E.U8 desc[UR36][R6.64+0x61], R75 ;  /* 0x0000614b0600b986 */ /* 0x0001e2000c101124 */
[----:B------:R-:W-:Y:S05]  /*4010*/  @P5 BRA `(.L_x_141) ;  /* 0x00000000000c5947 */ /* 0x000fea0003800000 */
[----:B--2---:R-:W1:Y:S02]  /*4020*/  LDG.E.U8 R157, desc[UR36][R8.64+0x68] ;  /* 0x00006824089d7981 */ /* 0x004e64000c1e1100 */
[----:B-1----:R-:W-:-:S05]  /*4030*/  PRMT R3, R157, 0x8880, RZ ;  /* 0x000088809d037816 */ /* 0x002fca00000000ff */
[----:B------:R-:W-:-:S07]  /*4040*/  IMAD R12, R3, R156, RZ ;  /* 0x0000009c030c7224 */ /* 0x000fce00078e02ff */
.L_x_141:
[----:B------:R-:W-:Y:S05]  /*4050*/  BSYNC B1 ;  /* 0x0000000000017941 */ /* 0x000fea0003800000 */
.L_x_140:
[----:B-1----:R-:W-:Y:S01]  /*4060*/  @!P5 IMAD R3, R76, R155, R12 ;  /* 0x0000009b4c03d224 */ /* 0x002fe200078e020c */
[----:B------:R-:W-:Y:S04]  /*4070*/  BSSY B1, `(.L_x_142) ;  /* 0x0000006000017945 */ /* 0x000fe80003800000 */
[----:B------:R1:W-:Y:S01]  /*4080*/  @!P5 STG.E.U8 desc[UR36][R4.64+0x68], R3 ;  /* 0x000068030400d986 */ /* 0x0003e2000c101124 */
[----:B------:R-:W-:Y:S05]  /*4090*/  @P2 BRA `(.L_x_143) ;  /* 0x00000000000c2947 */ /* 0x000fea0003800000 */
[----:B--2---:R-:W1:Y:S02]  /*40a0*/  LDG.E.U8 R157, desc[UR36][R8.64+0x69] ;  /* 0x00006924089d7981 */ /* 0x004e64000c1e1100 */
[----:B-1----:R-:W-:-:S05]  /*40b0*/  PRMT R3, R157, 0x8880, RZ ;  /* 0x000088809d037816 */ /* 0x002fca00000000ff */
[----:B------:R-:W-:-:S07]  /*40c0*/  IMAD R12, R3, R156, RZ ;  /* 0x0000009c030c7224 */ /* 0x000fce00078e02ff */
.L_x_143:
[----:B------:R-:W-:Y:S05]  /*40d0*/  BSYNC B1 ;  /* 0x0000000000017941 */ /* 0x000fea0003800000 */
.L_x_142:
        /* <DEDUP_REMOVED lines=11> */
.L_x_145:
[----:B------:R-:W-:Y:S05]  /*4190*/  BSYNC B1 ;  /* 0x0000000000017941 */ /* 0x000fea0003800000 */
.L_x_144:
[----:B-1----:R-:W-:Y:S01]  /*41a0*/  @!P4 IMAD R3, R78, R155, R12 ;  /* 0x0000009b4e03c224 */ /* 0x002fe200078e020c */
[----:B------:R-:W-:Y:S04]  /*41b0*/  BSSY B1, `(.L_x_146) ;  /* 0x0000006000017945 */ /* 0x000fe80003800000 */
[----:B------:R1:W-:Y:S01]  /*41c0*/  @!P4 STG.E.U8 desc[UR36][R6.64+0x68], R3 ;  /* 0x000068030600c986 */ /* 0x0003e2000c101124 */
[----:B------:R-:W-:Y:S05]  /*41d0*/  @P3 BRA `(.L_x_147) ;  /* 0x00000000000c3947 */ /* 0x000fea0003800000 */
[----:B--2---:R-:W1:Y:S02]  /*41e0*/  LDG.E.U8 R157, desc[UR36][R10.64+0x69] ;  /* 0x000069240a9d7981 */ /* 0x004e64000c1e1100 */
[----:B-1----:R-:W-:-:S05]  /*41f0*/  PRMT R3, R157, 0x8880, RZ ;  /* 0x000088809d037816 */ /* 0x002fca00000000ff */
[----:B------:R-:W-:-:S07]  /*4200*/  IMAD R12, R3, R156, RZ ;  /* 0x0000009c030c7224 */ /* 0x000fce00078e02ff */
.L_x_147:
[----:B------:R-:W-:Y:S05]  /*4210*/  BSYNC B1 ;  /* 0x0000000000017941 */ /* 0x000fea0003800000 */
.L_x_146:
[----:B------:R-:W-:Y:S01]  /*4220*/  @!P3 IMAD R79, R79, R155, R12 ;  /* 0x0000009b4f4fb224 */ /* 0x000fe200078e020c */
[----:B------:R-:W-:Y:S04]  /*4230*/  BSSY B1, `(.L_x_148) ;  /* 0x0000006000017945 */ /* 0x000fe80003800000 */
[----:B------:R0:W-:Y:S01]  /*4240*/  @!P3 STG.E.U8 desc[UR36][R6.64+0x69], R79 ;  /* 0x0000694f0600b986 */ /* 0x0001e2000c101124 */
[----:B------:R-:W-:Y:S05]  /*4250*/  @P5 BRA `(.L_x_149) ;  /* 0x00000000000c5947 */ /* 0x000fea0003800000 */
[----:B--2---:R-:W1:Y:S02]  /*4260*/  LDG.E.U8 R157, desc[UR36][R8.64+0x70] ;  /* 0x00007024089d7981 */ /* 0x004e64000c1e1100 */
[----:B-1----:R-:W-:-:S05]  /*4270*/  PRMT R3, R157, 0x8880, RZ ;  /* 0x000088809d037816 */ /* 0x002fca00000000ff */
[----:B------:R-:W-:-:S07]  /*4280*/  IMAD R12, R3, R156, RZ ;  /* 0x0000009c030c7224 */ /* 0x000fce00078e02ff */
.L_x_149:
[----:B------:R-:W-:Y:S05]  /*4290*/  BSYNC B1 ;  /* 0x0000000000017941 */ /* 0x000fea0003800000 */
.L_x_148:
[----:B-1----:R-:W-:Y:S01]  /*42a0*/  @!P5 IMAD R3, R80, R155, R12 ;  /* 0x0000009b5003d224 */ /* 0x002fe200078e020c */
[----:B------:R-:W-:Y:S04]  /*42b0*/  BSSY B1, `(.L_x_150) ;  /* 0x0000006000017945 */ /* 0x000fe80003800000 */
[----:B------:R1:W-:Y:S01]  /*42c0*/  @!P5 STG.E.U8 desc[UR36][R4.64+0x70], R3 ;  /* 0x000070030400d986 */ /* 0x0003e2000c101124 */
[----:B------:R-:W-:Y:S05]  /*42d0*/  @P2 BRA `(.L_x_151) ;  /* 0x00000000000c2947 */ /* 0x000fea0003800000 */
[----:B--2---:R-:W1:Y:S02]  /*42e0*/  LDG.E.U8 R157, desc[UR36][R8.64+0x71] ;  /* 0x00007124089d7981 */ /* 0x004e64000c1e1100 */
[----:B-1----:R-:W-:-:S05]  /*42f0*/  PRMT R3, R157, 0x8880, RZ ;  /* 0x000088809d037816 */ /* 0x002fca00000000ff */
[----:B------:R-:W-:-:S07]  /*4300*/  IMAD R12, R3, R156, RZ ;  /* 0x0000009c030c7224 */ /* 0x000fce00078e02ff */
.L_x_151:
[----:B------:R-:W-:Y:S05]  /*4310*/  BSYNC B1 ;  /* 0x0000000000017941 */ /* 0x000fea0003800000 */
.L_x_150:
        /* <DEDUP_REMOVED lines=11> */
.L_x_153:
[----:B------:R-:W-:Y:S05]  /*43d0*/  BSYNC B1 ;  /* 0x0000000000017941 */ /* 0x000fea0003800000 */
.L_x_152:
[----:B-1----:R-:W-:Y:S01]  /*43e0*/  @!P4 IMAD R3, R82, R155, R12 ;  /* 0x0000009b5203c224 */ /* 0x002fe200078e020c */
[----:B------:R-:W-:Y:S04]  /*43f0*/  BSSY B1, `(.L_x_154) ;  /* 0x0000006000017945 */ /* 0x000fe80003800000 */
[----:B------:R1:W-:Y:S01]  /*4400*/  @!P4 STG.E.U8 desc[UR36][R6.64+0x70], R3 ;  /* 0x000070030600c986 */ /* 0x0003e2000c101124 */
[----:B------:R-:W-:Y:S05]  /*4410*/  @P3 BRA `(.L_x_155) ;  /* 0x00000000000c3947 */ /* 0x000fea0003800000 */
[----:B--2---:R-:W1:Y:S02]  /*4420*/  LDG.E.U8 R157, desc[UR36][R10.64+0x71] ;  /* 0x000071240a9d7981 */ /* 0x004e64000c1e1100 */
[----:B-1----:R-:W-:-:S05]  /*4430*/  PRMT R3, R157, 0x8880, RZ ;  /* 0x000088809d037816 */ /* 0x002fca00000000ff */
[----:B------:R-:W-:-:S07]  /*4440*/  IMAD R12, R3, R156, RZ ;  /* 0x0000009c030c7224 */ /* 0x000fce00078e02ff */
.L_x_155:
[----:B------:R-:W-:Y:S05]  /*4450*/  BSYNC B1 ;  /* 0x0000000000017941 */ /* 0x000fea0003800000 */
.L_x_154:
[----:B------:R-:W-:Y:S01]  /*4460*/  @!P3 IMAD R83, R83, R155, R12 ;  /* 0x0000009b5353b224 */ /* 0x000fe200078e020c */
[----:B------:R-:W-:Y:S04]  /*4470*/  BSSY B1, `(.L_x_156) ;  /* 0x0000006000017945 */ /* 0x000fe80003800000 */
[----:B------:R0:W-:Y:S01]  /*4480*/  @!P3 STG.E.U8 desc[UR36][R6.64+0x71], R83 ;  /* 0x000071530600b986 */ /* 0x0001e2000c101124 */
[----:B------:R-:W-:Y:S05]  /*4490*/  @P5 BRA `(.L_x_157) ;  /* 0x00000000000c5947 */ /* 0x000fea0003800000 */
[----:B--2---:R-:W1:Y:S02]  /*44a0*/  LDG.E.U8 R157, desc[UR36][R8.64+0x78] ;  /* 0x00007824089d7981 */ /* 0x004e64000c1e1100 */
[----:B-1----:R-:W-:-:S05]  /*44b0*/  PRMT R3, R157, 0x8880, RZ ;  /* 0x000088809d037816 */ /* 0x002fca00000000ff */
[----:B------:R-:W-:-:S07]  /*44c0*/  IMAD R12, R3, R156, RZ ;  /* 0x0000009c030c7224 */ /* 0x000fce00078e02ff */
.L_x_157:
[----:B------:R-:W-:Y:S05]  /*44d0*/  BSYNC B1 ;  /* 0x0000000000017941 */ /* 0x000fea0003800000 */
.L_x_156:
[----:B-1----:R-:W-:Y:S01]  /*44e0*/  @!P5 IMAD R3, R84, R155, R12 ;  /* 0x0000009b5403d224 */ /* 0x002fe200078e020c */
[----:B------:R-:W-:Y:S04]  /*44f0*/  BSSY B1, `(.L_x_158) ;  /* 0x0000006000017945 */ /* 0x000fe80003800000 */
[----:B------:R1:W-:Y:S01]  /*4500*/  @!P5 STG.E.U8 desc[UR36][R4.64+0x78], R3 ;  /* 0x000078030400d986 */ /* 0x0003e2000c101124 */
[----:B------:R-:W-:Y:S05]  /*4510*/  @P2 BRA `(.L_x_159) ;  /* 0x00000000000c2947 */ /* 0x000fea0003800000 */
[----:B--2---:R-:W1:Y:S02]  /*4520*/  LDG.E.U8 R157, desc[UR36][R8.64+0x79] ;  /* 0x00007924089d7981 */ /* 0x004e64000c1e1100 */
[----:B-1----:R-:W-:-:S05]  /*4530*/  PRMT R3, R157, 0x8880, RZ ;  /* 0x000088809d037816 */ /* 0x002fca00000000ff */
[----:B------:R-:W-:-:S07]  /*4540*/  IMAD R12, R3, R156, RZ ;  /* 0x0000009c030c7224 */ /* 0x000fce00078e02ff */
.L_x_159:
[----:B------:R-:W-:Y:S05]  /*4550*/  BSYNC B1 ;  /* 0x0000000000017941 */ /* 0x000fea0003800000 */
.L_x_158:
        /* <DEDUP_REMOVED lines=11> */
.L_x_161:
[----:B------:R-:W-:Y:S05]  /*4610*/  BSYNC B1 ;  /* 0x0000000000017941 */ /* 0x000fea0003800000 */
.L_x_160:
[----:B-1----:R-:W-:Y:S01]  /*4620*/  @!P4 IMAD R3, R86, R155, R12 ;  /* 0x0000009b5603c224 */ /* 0x002fe200078e020c */
[----:B------:R-:W-:Y:S04]  /*4630*/  BSSY B1, `(.L_x_162) ;  /* 0x0000006000017945 */ /* 0x000fe80003800000 */
[----:B------:R1:W-:Y:S01]  /*4640*/  @!P4 STG.E.U8 desc[UR36][R6.64+0x78], R3 ;  /* 0x000078030600c986 */ /* 0x0003e2000c101124 */
[----:B------:R-:W-:Y:S05]  /*4650*/  @P3 BRA `(.L_x_163) ;  /* 0x00000000000c3947 */ /* 0x000fea0003800000 */
[----:B--2---:R-:W1:Y:S02]  /*4660*/  LDG.E.U8 R157, desc[UR36][R10.64+0x79] ;  /* 0x000079240a9d7981 */ /* 0x004e64000c1e1100 */
[----:B-1----:R-:W-:-:S05]  /*4670*/  PRMT R3, R157, 0x8880, RZ ;  /* 0x000088809d037816 */ /* 0x002fca00000000ff */
[----:B------:R-:W-:-:S07]  /*4680*/  IMAD R12, R3, R156, RZ ;  /* 0x0000009c030c7224 */ /* 0x000fce00078e02ff */
.L_x_163:
[----:B------:R-:W-:Y:S05]  /*4690*/  BSYNC B1 ;  /* 0x0000000000017941 */ /* 0x000fea0003800000 */
.L_x_162:
[----:B------:R-:W-:Y:S01]  /*46a0*/  @!P3 IMAD R87, R87, R155, R12 ;  /* 0x0000009b5757b224 */ /* 0x000fe200078e020c */
[----:B------:R-:W-:Y:S04]  /*46b0*/  BSSY B1, `(.L_x_164) ;  /* 0x0000006000017945 */ /* 0x000fe80003800000 */
[----:B------:R0:W-:Y:S01]  /*46c0*/  @!P3 STG.E.U8 desc[UR36][R6.64+0x79], R87 ;  /* 0x000079570600b986 */ /* 0x0001e2000c101124 */
[----:B------:R-:W-:Y:S05]  /*46d0*/  @P5 BRA `(.L_x_165) ;  /* 0x00000000000c5947 */ /* 0x000fea0003800000 */
[----:B--2---:R-:W1:Y:S02]  /*46e0*/  LDG.E.U8 R157, desc[UR36][R8.64+0x80] ;  /* 0x00008024089d7981 */ /* 0x004e64000c1e1100 */
[----:B-1----:R-:W-:-:S05]  /*46f0*/  PRMT R3, R157, 0x8880, RZ ;  /* 0x000088809d037816 */ /* 0x002fca00000000ff */
[----:B------:R-:W-:-:S07]  /*4700*/  IMAD R12, R3, R156, RZ ;  /* 0x0000009c030c7224 */ /* 0x000fce00078e02ff */
.L_x_165:
[----:B------:R-:W-:Y:S05]  /*4710*/  BSYNC B1 ;  /* 0x0000000000017941 */ /* 0x000fea0003800000 */
.L_x_164:
[----:B-1----:R-:W-:Y:S01]  /*4720*/  @!P5 IMAD R3, R88, R155, R12 ;  /* 0x0000009b5803d224 */ /* 0x002fe200078e020c */
[----:B------:R-:W-:Y:S04]  /*4730*/  BSSY B1, `(.L_x_166) ;  /* 0x0000006000017945 */ /* 0x000fe80003800000 */
[----:B------:R1:W-:Y:S01]  /*4740*/  @!P5 STG.E.U8 desc[UR36][R4.64+0x80], R3 ;  /* 0x000080030400d986 */ /* 0x0003e2000c101124 */
[----:B------:R-:W-:Y:S05]  /*4750*/  @P2 BRA `(.L_x_167) ;  /* 0x00000000000c2947 */ /* 0x000fea0003800000 */
[----:B--2---:R-:W1:Y:S02]  /*4760*/  LDG.E.U8 R157, desc[UR36][R8.64+0x81] ;  /* 0x00008124089d7981 */ /* 0x004e64000c1e1100 */
[----:B-1----:R-:W-:-:S05]  /*4770*/  PRMT R3, R157, 0x8880, RZ ;  /* 0x000088809d037816 */ /* 0x002fca00000000ff */
[----:B------:R-:W-:-:S07]  /*4780*/  IMAD R12, R3, R156, RZ ;  /* 0x0000009c030c7224 */ /* 0x000fce00078e02ff */
.L_x_167:
[----:B------:R-:W-:Y:S05]  /*4790*/  BSYNC B1 ;  /* 0x0000000000017941 */ /* 0x000fea0003800000 */
.L_x_166:
        /* <DEDUP_REMOVED lines=11> */
.L_x_169:
[----:B------:R-:W-:Y:S05]  /*4850*/  BSYNC B1 ;  /* 0x0000000000017941 */ /* 0x000fea0003800000 */
.L_x_168:
[----:B-1----:R-:W-:Y:S01]  /*4860*/  @!P4 IMAD R3, R90, R155, R12 ;  /* 0x0000009b5a03c224 */ /* 0x002fe200078e020c */
[----:B------:R-:W-:Y:S04]  /*4870*/  BSSY B1, `(.L_x_170) ;  /* 0x0000006000017945 */ /* 0x000fe80003800000 */
[----:B------:R1:W-:Y:S01]  /*4880*/  @!P4 STG.E.U8 desc[UR36][R6.64+0x80], R3 ;  /* 0x000080030600c986 */ /* 0x0003e2000c101124 */
[----:B------:R-:W-:Y:S05]  /*4890*/  @P3 BRA `(.L_x_171) ;  /* 0x00000000000c3947 */ /* 0x000fea0003800000 */
[----:B--2---:R-:W1:Y:S02]  /*48a0*/  LDG.E.U8 R157, desc[UR36][R10.64+0x81] ;  /* 0x000081240a9d7981 */ /* 0x004e64000c1e1100 */
[----:B-1----:R-:W-:-:S05]  /*48b0*/  PRMT R3, R157, 0x8880, RZ ;  /* 0x000088809d037816 */ /* 0x002fca00000000ff */
[----:B------:R-:W-:-:S07]  /*48c0*/  IMAD R12, R3, R156, RZ ;  /* 0x0000009c030c7224 */ /* 0x000fce00078e02ff */
.L_x_171:
[----:B------:R-:W-:Y:S05]  /*48d0*/  BSYNC B1 ;  /* 0x0000000000017941 */ /* 0x000fea0003800000 */
.L_x_170:
[----:B------:R-:W-:Y:S01]  /*48e0*/  @!P3 IMAD R91, R91, R155, R12 ;  /* 0x0000009b5b5bb224 */ /* 0x000fe200078e020c */
[----:B------:R-:W-:Y:S04]  /*48f0*/  BSSY B1, `(.L_x_172) ;  /* 0x0000006000017945 */ /* 0x000fe80003800000 */
[----:B------:R0:W-:Y:S01]  /*4900*/  @!P3 STG.E.U8 desc[UR36][R6.64+0x81], R91 ;  /* 0x0000815b0600b986 */ /* 0x0001e2000c101124 */
[----:B------:R-:W-:Y:S05]  /*4910*/  @P5 BRA `(.L_x_173) ;  /* 0x00000000000c5947 */ /* 0x000fea0003800000 */
[----:B--2---:R-:W1:Y:S02]  /*4920*/  LDG.E.U8 R157, desc[UR36][R8.64+0x88] ;  /* 0x00008824089d7981 */ /* 0x004e64000c1e1100 */
[----:B-1----:R-:W-:-:S05]  /*4930*/  PRMT R3, R157, 0x8880, RZ ;  /* 0x000088809d037816 */ /* 0x002fca00000000ff */
[----:B------:R-:W-:-:S07]  /*4940*/  IMAD R12, R3, R156, RZ ;  /* 0x0000009c030c7224 */ /* 0x000fce00078e02ff */
.L_x_173:
[----:B------:R-:W-:Y:S05]  /*4950*/  BSYNC B1 ;  /* 0x0000000000017941 */ /* 0x000fea0003800000 */
.L_x_172:
[----:B-1----:R-:W-:Y:S01]  /*4960*/  @!P5 IMAD R3, R92, R155, R12 ;  /* 0x0000009b5c03d224 */ /* 0x002fe200078e020c */
[----:B------:R-:W-:Y:S04]  /*4970*/  BSSY B1, `(.L_x_174) ;  /* 0x0000006000017945 */ /* 0x000fe80003800000 */
[----:B------:R1:W-:Y:S01]  /*4980*/  @!P5 STG.E.U8 desc[UR36][R4.64+0x88], R3 ;  /* 0x000088030400d986 */ /* 0x0003e2000c101124 */
[----:B------:R-:W-:Y:S05]  /*4990*/  @P2 BRA `(.L_x_175) ;  /* 0x00000000000c2947 */ /* 0x000fea0003800000 */
[----:B--2---:R-:W1:Y:S02]  /*49a0*/  LDG.E.U8 R157, desc[UR36][R8.64+0x89] ;  /* 0x00008924089d7981 */ /* 0x004e64000c1e1100 */
[----:B-1----:R-:W-:-:S05]  /*49b0*/  PRMT R3, R157, 0x8880, RZ ;  /* 0x000088809d037816 */ /* 0x002fca00000000ff */
[----:B------:R-:W-:-:S07]  /*49c0*/  IMAD R12, R3, R156, RZ ;  /* 0x0000009c030c7224 */ /* 0x000fce00078e02ff */
.L_x_175:
[----:B------:R-:W-:Y:S05]  /*49d0*/  BSYNC B1 ;  /* 0x0000000000017941 */ /* 0x000fea0003800000 */
.L_x_174:
        /* <DEDUP_REMOVED lines=11> */
.L_x_177:
[----:B------:R-:W-:Y:S05]  /*4a90*/  BSYNC B1 ;  /* 0x0000000000017941 */ /* 0x000fea0003800000 */
.L_x_176:
[----:B-1----:R-:W-:Y:S01]  /*4aa0*/  @!P4 IMAD R3, R94, R155, R12 ;  /* 0x0000009b5e03c224 */ /* 0x002fe200078e020c */
[----:B------:R-:W-:Y:S04]  /*4ab0*/  BSSY B1, `(.L_x_178) ;  /* 0x0000006000017945 */ /* 0x000fe80003800000 */
[----:B------:R1:W-:Y:S01]  /*4ac0*/  @!P4 STG.E.U8 desc[UR36][R6.64+0x88], R3 ;  /* 0x000088030600c986 */ /* 0x0003e2000c101124 */
[----:B------:R-:W-:Y:S05]  /*4ad0*/  @P3 BRA `(.L_x_179) ;  /* 0x00000000000c3947 */ /* 0x000fea0003800000 */
[----:B--2---:R-:W1:Y:S02]  /*4ae0*/  LDG.E.U8 R157, desc[UR36][R10.64+0x89] ;  /* 0x000089240a9d7981 */ /* 0x004e64000c1e1100 */
[----:B-1----:R-:W-:-:S05]  /*4af0*/  PRMT R3, R157, 0x8880, RZ ;  /* 0x000088809d037816 */ /* 0x002fca00000000ff */
[----:B------:R-:W-:-:S07]  /*4b00*/  IMAD R12, R3, R156, RZ ;  /* 0x0000009c030c7224 */ /* 0x000fce00078e02ff */
.L_x_179:
[----:B------:R-:W-:Y:S05]  /*4b10*/  BSYNC B1 ;  /* 0x0000000000017941 */ /* 0x000fea0003800000 */
.L_x_178:
[----:B------:R-:W-:Y:S01]  /*4b20*/  @!P3 IMAD R95, R95, R155, R12 ;  /* 0x0000009b5f5fb224 */ /* 0x000fe200078e020c */
[----:B------:R-:W-:Y:S04]  /*4b30*/  BSSY B1, `(.L_x_180) ;  /* 0x0000006000017945 */ /* 0x000fe80003800000 */
[----:B------:R0:W-:Y:S01]  /*4b40*/  @!P3 STG.E.U8 desc[UR36][R6.64+0x89], R95 ;  /* 0x0000895f0600b986 */ /* 0x0001e2000c101124 */
[----:B------:R-:W-:Y:S05]  /*4b50*/  @P5 BRA `(.L_x_181) ;  /* 0x00000000000c5947 */ /* 0x000fea0003800000 */
[----:B--2---:R-:W1:Y:S02]  /*4b60*/  LDG.E.U8 R157, desc[UR36][R8.64+0x90] ;  /* 0x00009024089d7981 */ /* 0x004e64000c1e1100 */
[----:B-1----:R-:W-:-:S05]  /*4b70*/  PRMT R3, R157, 0x8880, RZ ;  /* 0x000088809d037816 */ /* 0x002fca00000000ff */
[----:B------:R-:W-:-:S07]  /*4b80*/  IMAD R12, R3, R156, RZ ;  /* 0x0000009c030c7224 */ /* 0x000fce00078e02ff */
.L_x_181:
[----:B------:R-:W-:Y:S05]  /*4b90*/  BSYNC B1 ;  /* 0x0000000000017941 */ /* 0x000fea0003800000 */
.L_x_180:
[----:B-1----:R-:W-:Y:S01]  /*4ba0*/  @!P5 IMAD R3, R96, R155, R12 ;  /* 0x0000009b6003d224 */ /* 0x002fe200078e020c */
[----:B------:R-:W-:Y:S04]  /*4bb0*/  BSSY B1, `(.L_x_182) ;  /* 0x0000006000017945 */ /* 0x000fe80003800000 */
[----:B------:R1:W-:Y:S01]  /*4bc0*/  @!P5 STG.E.U8 desc[UR36][R4.64+0x90], R3 ;  /* 0x000090030400d986 */ /* 0x0003e2000c101124 */
[----:B------:R-:W-:Y:S05]  /*4bd0*/  @P2 BRA `(.L_x_183) ;  /* 0x00000000000c2947 */ /* 0x000fea0003800000 */
[----:B--2---:R-:W1:Y:S02]  /*4be0*/  LDG.E.U8 R157, desc[UR36][R8.64+0x91] ;  /* 0x00009124089d7981 */ /* 0x004e64000c1e1100 */
[----:B-1----:R-:W-:-:S05]  /*4bf0*/  PRMT R3, R157, 0x8880, RZ ;  /* 0x000088809d037816 */ /* 0x002fca00000000ff */
[----:B------:R-:W-:-:S07]  /*4c00*/  IMAD R12, R3, R156, RZ ;  /* 0x0000009c030c7224 */ /* 0x000fce00078e02ff */
.L_x_183:
[----:B------:R-:W-:Y:S05]  /*4c10*/  BSYNC B1 ;  /* 0x0000000000017941 */ /* 0x000fea0003800000 */
.L_x_182:
        /* <DEDUP_REMOVED lines=11> */
.L_x_185:
[----:B------:R-:W-:Y:S05]  /*4cd0*/  BSYNC B1 ;  /* 0x0000000000017941 */ /* 0x000fea0003800000 */
.L_x_184:
[----:B-1----:R-:W-:Y:S01]  /*4ce0*/  @!P4 IMAD R3, R98, R155, R12 ;  /* 0x0000009b6203c224 */ /* 0x002fe200078e020c */
[----:B------:R-:W-:Y:S04]  /*4cf0*/  BSSY B1, `(.L_x_186) ;  /* 0x0000006000017945 */ /* 0x000fe80003800000 */
[----:B------:R1:W-:Y:S01]  /*4d00*/  @!P4 STG.E.U8 desc[UR36][R6.64+0x90], R3 ;  /* 0x000090030600c986 */ /* 0x0003e2000c101124 */
[----:B------:R-:W-:Y:S05]  /*4d10*/  @P3 BRA `(.L_x_187) ;  /* 0x00000000000c3947 */ /* 0x000fea0003800000 */
[----:B--2---:R-:W1:Y:S02]  /*4d20*/  LDG.E.U8 R157, desc[UR36][R10.64+0x91] ;  /* 0x000091240a9d7981 */ /* 0x004e64000c1e1100 */
[----:B-1----:R-:W-:-:S05]  /*4d30*/  PRMT R3, R157, 0x8880, RZ ;  /* 0x000088809d037816 */ /* 0x002fca00000000ff */
[----:B------:R-:W-:-:S07]  /*4d40*/  IMAD R12, R3, R156, RZ ;  /* 0x0000009c030c7224 */ /* 0x000fce00078e02ff */
.L_x_187:
[----:B------:R-:W-:Y:S05]  /*4d50*/  BSYNC B1 ;  /* 0x0000000000017941 */ /* 0x000fea0003800000 */
.L_x_186:
[----:B------:R-:W-:Y:S01]  /*4d60*/  @!P3 IMAD R99, R99, R155, R12 ;  /* 0x0000009b6363b224 */ /* 0x000fe200078e020c */
[----:B------:R-:W-:Y:S04]  /*4d70*/  BSSY B1, `(.L_x_188) ;  /* 0x0000006000017945 */ /* 0x000fe80003800000 */
[----:B------:R0:W-:Y:S01]  /*4d80*/  @!P3 STG.E.U8 desc[UR36][R6.64+0x91], R99 ;  /* 0x000091630600b986 */ /* 0x0001e2000c101124 */
[----:B------:R-:W-:Y:S05]  /*4d90*/  @P5 BRA `(.L_x_189) ;  /* 0x00000000000c5947 */ /* 0x000fea0003800000 */
[----:B--2---:R-:W1:Y:S02]  /*4da0*/  LDG.E.U8 R157, desc[UR36][R8.64+0x98] ;  /* 0x00009824089d7981 */ /* 0x004e64000c1e1100 */
[----:B-1----:R-:W-:-:S05]  /*4db0*/  PRMT R3, R157, 0x8880, RZ ;  /* 0x000088809d037816 */ /* 0x002fca00000000ff */
[----:B------:R-:W-:-:S07]  /*4dc0*/  IMAD R12, R3, R156, RZ ;  /* 0x0000009c030c7224 */ /* 0x000fce00078e02ff */
.L_x_189:
[----:B------:R-:W-:Y:S05]  /*4dd0*/  BSYNC B1 ;  /* 0x0000000000017941 */ /* 0x000fea0003800000 */
.L_x_188:
[----:B-1----:R-:W-:Y:S01]  /*4de0*/  @!P5 IMAD R3, R100, R155, R12 ;  /* 0x0000009b6403d224 */ /* 0x002fe200078e020c */
[----:B------:R-:W-:Y:S04]  /*4df0*/  BSSY B1, `(.L_x_190) ;  /* 0x0000006000017945 */ /* 0x000fe80003800000 */
[----:B------:R1:W-:Y:S01]  /*4e00*/  @!P5 STG.E.U8 desc[UR36][R4.64+0x98], R3 ;  /* 0x000098030400d986 */ /* 0x0003e2000c101124 */
[----:B------:R-:W-:Y:S05]  /*4e10*/  @P2 BRA `(.L_x_191) ;  /* 0x00000000000c2947 */ /* 0x000fea0003800000 */
[----:B--2---:R-:W1:Y:S02]  /*4e20*/  LDG.E.U8 R157, desc[UR36][R8.64+0x99] ;  /* 0x00009924089d7981 */ /* 0x004e64000c1e1100 */
[----:B-1----:R-:W-:-:S05]  /*4e30*/  PRMT R3, R157, 0x8880, RZ ;  /* 0x000088809d037816 */ /* 0x002fca00000000ff */
[----:B------:R-:W-:-:S07]  /*4e40*/  IMAD R12, R3, R156, RZ ;  /* 0x0000009c030c7224 */ /* 0x000fce00078e02ff */
.L_x_191:
[----:B------:R-:W-:Y:S05]  /*4e50*/  BSYNC B1 ;  /* 0x0000000000017941 */ /* 0x000fea0003800000 */
.L_x_190:
        /* <DEDUP_REMOVED lines=11> */
.L_x_193:
[----:B------:R-:W-:Y:S05]  /*4f10*/  BSYNC B1 ;  /* 0x0000000000017941 */ /* 0x000fea0003800000 */
.L_x_192:
[----:B-1----:R-:W-:Y:S01]  /*4f20*/  @!P4 IMAD R3, R102, R155, R12 ;  /* 0x0000009b6603c224 */ /* 0x002fe200078e020c */
[----:B------:R-:W-:Y:S04]  /*4f30*/  BSSY B1, `(.L_x_194) ;  /* 0x0000006000017945 */ /* 0x000fe80003800000 */
[----:B------:R1:W-:Y:S01]  /*4f40*/  @!P4 STG.E.U8 desc[UR36][R6.64+0x98], R3 ;  /* 0x000098030600c986 */ /* 0x0003e2000c101124 */
[----:B------:R-:W-:Y:S05]  /*4f50*/  @P3 BRA `(.L_x_195) ;  /* 0x00000000000c3947 */ /* 0x000fea0003800000 */
[----:B--2---:R-:W1:Y:S02]  /*4f60*/  LDG.E.U8 R157, desc[UR36][R10.64+0x99] ;  /* 0x000099240a9d7981 */ /* 0x004e64000c1e1100 */
[----:B-1----:R-:W-:-:S05]  /*4f70*/  PRMT R3, R157, 0x8880, RZ ;  /* 0x000088809d037816 */ /* 0x002fca00000000ff */
[----:B------:R-:W-:-:S07]  /*4f80*/  IMAD R12, R3, R156, RZ ;  /* 0x0000009c030c7224 */ /* 0x000fce00078e02ff */
.L_x_195:
[----:B------:R-:W-:Y:S05]  /*4f90*/  BSYNC B1 ;  /* 0x0000000000017941 */ /* 0x000fea0003800000 */
.L_x_194:
[----:B------:R-:W-:Y:S01]  /*4fa0*/  @!P3 IMAD R103, R103, R155, R12 ;  /* 0x0000009b6767b224 */ /* 0x000fe200078e020c */
[----:B------:R-:W-:Y:S04]  /*4fb0*/  BSSY B1, `(.L_x_196) ;  /* 0x0000006000017945 */ /* 0x000fe80003800000 */
[----:B------:R0:W-:Y:S01]  /*4fc0*/  @!P3 STG.E.U8 desc[UR36][R6.64+0x99], R103 ;  /* 0x000099670600b986 */ /* 0x0001e2000c101124 */
[----:B------:R-:W-:Y:S05]  /*4fd0*/  @P5 BRA `(.L_x_197) ;  /* 0x00000000000c5947 */ /* 0x000fea0003800000 */
[----:B--2---:R-:W1:Y:S02]  /*4fe0*/  LDG.E.U8 R157, desc[UR36][R8.64+0xa0] ;  /* 0x0000a024089d7981 */ /* 0x004e64000c1e1100 */
[----:B-1----:R-:W-:-:S05]  /*4ff0*/  PRMT R3, R157, 0x8880, RZ ;  /* 0x000088809d037816 */ /* 0x002fca00000000ff */
[----:B------:R-:W-:-:S07]  /*5000*/  IMAD R12, R3, R156, RZ ;  /* 0x0000009c030c7224 */ /* 0x000fce00078e02ff */
.L_x_197:
[----:B------:R-:W-:Y:S05]  /*5010*/  BSYNC B1 ;  /* 0x0000000000017941 */ /* 0x000fea0003800000 */
.L_x_196:
[----:B-1----:R-:W-:Y:S01]  /*5020*/  @!P5 IMAD R3, R104, R155, R12 ;  /* 0x0000009b6803d224 */ /* 0x002fe200078e020c */
[----:B------:R-:W-:Y:S04]  /*5030*/  BSSY B1, `(.L_x_198) ;  /* 0x0000006000017945 */ /* 0x000fe80003800000 */
[----:B------:R1:W-:Y:S01]  /*5040*/  @!P5 STG.E.U8 desc[UR36][R4.64+0xa0], R3 ;  /* 0x0000a0030400d986 */ /* 0x0003e2000c101124 */
[----:B------:R-:W-:Y:S05]  /*5050*/  @P2 BRA `(.L_x_199) ;  /* 0x00000000000c2947 */ /* 0x000fea0003800000 */
[----:B--2---:R-:W1:Y:S02]  /*5060*/  LDG.E.U8 R157, desc[UR36][R8.64+0xa1] ;  /* 0x0000a124089d7981 */ /* 0x004e64000c1e1100 */
[----:B-1----:R-:W-:-:S05]  /*5070*/  PRMT R3, R157, 0x8880, RZ ;  /* 0x000088809d037816 */ /* 0x002fca00000000ff */
[----:B------:R-:W-:-:S07]  /*5080*/  IMAD R12, R3, R156, RZ ;  /* 0x0000009c030c7224 */ /* 0x000fce00078e02ff */
.L_x_199:
[----:B------:R-:W-:Y:S05]  /*5090*/  BSYNC B1 ;  /* 0x0000000000017941 */ /* 0x000fea0003800000 */
.L_x_198:
        /* <DEDUP_REMOVED lines=11> */
.L_x_201:
[----:B------:R-:W-:Y:S05]  /*5150*/  BSYNC B1 ;  /* 0x0000000000017941 */ /* 0x000fea0003800000 */
.L_x_200:
[----:B-1----:R-:W-:Y:S01]  /*5160*/  @!P4 IMAD R3, R106, R155, R12 ;  /* 0x0000009b6a03c224 */ /* 0x002fe200078e020c */
[----:B------:R-:W-:Y:S04]  /*5170*/  BSSY B1, `(.L_x_202) ;  /* 0x0000006000017945 */ /* 0x000fe80003800000 */
[----:B------:R1:W-:Y:S01]  /*5180*/  @!P4 STG.E.U8 desc[UR36][R6.64+0xa0], R3 ;  /* 0x0000a0030600c986 */ /* 0x0003e2000c101124 */
[----:B------:R-:W-:Y:S05]  /*5190*/  @P3 BRA `(.L_x_203) ;  /* 0x00000000000c3947 */ /* 0x000fea0003800000 */
[----:B--2---:R-:W1:Y:S02]  /*51a0*/  LDG.E.U8 R157, desc[UR36][R10.64+0xa1] ;  /* 0x0000a1240a9d7981 */ /* 0x004e64000c1e1100 */
[----:B-1----:R-:W-:-:S05]  /*51b0*/  PRMT R3, R157, 0x8880, RZ ;  /* 0x000088809d037816 */ /* 0x002fca00000000ff */
[----:B------:R-:W-:-:S07]  /*51c0*/  IMAD R12, R3, R156, RZ ;  /* 0x0000009c030c7224 */ /* 0x000fce00078e02ff */
.L_x_203:
[----:B------:R-:W-:Y:S05]  /*51d0*/  BSYNC B1 ;  /* 0x0000000000017941 */ /* 0x000fea0003800000 */
.L_x_202:
[----:B------:R-:W-:Y:S01]  /*51e0*/  @!P3 IMAD R107, R107, R155, R12 ;  /* 0x0000009b6b6bb224 */ /* 0x000fe200078e020c */
[----:B------:R-:W-:Y:S04]  /*51f0*/  BSSY B1, `(.L_x_204) ;  /* 0x0000006000017945 */ /* 0x000fe80003800000 */
[----:B------:R0:W-:Y:S01]  /*5200*/  @!P3 STG.E.U8 desc[UR36][R6.64+0xa1], R107 ;  /* 0x0000a16b0600b986 */ /* 0x0001e2000c101124 */
[----:B------:R-:W-:Y:S05]  /*5210*/  @P5 BRA `(.L_x_205) ;  /* 0x00000000000c5947 */ /* 0x000fea0003800000 */
[----:B--2---:R-:W1:Y:S02]  /*5220*/  LDG.E.U8 R157, desc[UR36][R8.64+0xa8] ;  /* 0x0000a824089d7981 */ /* 0x004e64000c1e1100 */
[----:B-1----:R-:W-:-:S05]  /*5230*/  PRMT R3, R157, 0x8880, RZ ;  /* 0x000088809d037816 */ /* 0x002fca00000000ff */
[----:B------:R-:W-:-:S07]  /*5240*/  IMAD R12, R3, R156, RZ ;  /* 0x0000009c030c7224 */ /* 0x000fce00078e02ff */
.L_x_205:
[----:B------:R-:W-:Y:S05]  /*5250*/  BSYNC B1 ;  /* 0x0000000000017941 */ /* 0x000fea0003800000 */
.L_x_204:
[----:B-1----:R-:W-:Y:S01]  /*5260*/  @!P5 IMAD R3, R108, R155, R12 ;  /* 0x0000009b6c03d224 */ /* 0x002fe200078e020c */
[----:B------:R-:W-:Y:S04]  /*5270*/  BSSY B1, `(.L_x_206) ;  /* 0x0000006000017945 */ /* 0x000fe80003800000 */
[----:B------:R1:W-:Y:S01]  /*5280*/  @!P5 STG.E.U8 desc[UR36][R4.64+0xa8], R3 ;  /* 0x0000a8030400d986 */ /* 0x0003e2000c101124 */
[----:B------:R-:W-:Y:S05]  /*5290*/  @P2 BRA `(.L_x_207) ;  /* 0x00000000000c2947 */ /* 0x000fea0003800000 */
[----:B--2---:R-:W1:Y:S02]  /*52a0*/  LDG.E.U8 R157, desc[UR36][R8.64+0xa9] ;  /* 0x0000a924089d7981 */ /* 0x004e64000c1e1100 */
[----:B-1----:R-:W-:-:S05]  /*52b0*/  PRMT R3, R157, 0x8880, RZ ;  /* 0x000088809d037816 */ /* 0x002fca00000000ff */
[----:B------:R-:W-:-:S07]  /*52c0*/  IMAD R12, R3, R156, RZ ;  /* 0x0000009c030c7224 */ /* 0x000fce00078e02ff */
.L_x_207:
[----:B------:R-:W-:Y:S05]  /*52d0*/  BSYNC B1 ;  /* 0x0000000000017941 */ /* 0x000fea0003800000 */
.L_x_206:
        /* <DEDUP_REMOVED lines=11> */
.L_x_209:
[----:B------:R-:W-:Y:S05]  /*5390*/  BSYNC B1 ;  /* 0x0000000000017941 */ /* 0x000fea0003800000 */
.L_x_208:
[----:B-1----:R-:W-:Y:S01]  /*53a0*/  @!P4 IMAD R3, R110, R155, R12 ;  /* 0x0000009b6e03c224 */ /* 0x002fe200078e020c */
[----:B------:R-:W-:Y:S04]  /*53b0*/  BSSY B1, `(.L_x_210) ;  /* 0x0000006000017945 */ /* 0x000fe80003800000 */
[----:B------:R1:W-:Y:S01]  /*53c0*/  @!P4 STG.E.U8 desc[UR36][R6.64+0xa8], R3 ;  /* 0x0000a8030600c986 */ /* 0x0003e2000c101124 */
[----:B------:R-:W-:Y:S05]  /*53d0*/  @P3 BRA `(.L_x_211) ;  /* 0x00000000000c3947 */ /* 0x000fea0003800000 */
[----:B--2---:R-:W1:Y:S02]  /*53e0*/  LDG.E.U8 R157, desc[UR36][R10.64+0xa9] ;  /* 0x0000a9240a9d7981 */ /* 0x004e64000c1e1100 */
[----:B-1----:R-:W-:-:S05]  /*53f0*/  PRMT R3, R157, 0x8880, RZ ;  /* 0x000088809d037816 */ /* 0x002fca00000000ff */
[----:B------:R-:W-:-:S07]  /*5400*/  IMAD R12, R3, R156, RZ ;  /* 0x0000009c030c7224 */ /* 0x000fce00078e02ff */
.L_x_211:
[----:B------:R-:W-:Y:S05]  /*5410*/  BSYNC B1 ;  /* 0x0000000000017941 */ /* 0x000fea0003800000 */
.L_x_210:
[----:B------:R-:W-:Y:S01]  /*5420*/  @!P3 IMAD R111, R111, R155, R12 ;  /* 0x0000009b6f6fb224 */ /* 0x000fe200078e020c */
[----:B------:R-:W-:Y:S04]  /*5430*/  BSSY B1, `(.L_x_212) ;  /* 0x0000006000017945 */ /* 0x000fe80003800000 */
[----:B------:R0:W-:Y:S01]  /*5440*/  @!P3 STG.E.U8 desc[UR36][R6.64+0xa9], R111 ;  /* 0x0000a96f0600b986 */ /* 0x0001e2000c101124 */
[----:B------:R-:W-:Y:S05]  /*5450*/  @P5 BRA `(.L_x_213) ;  /* 0x00000000000c5947 */ /* 0x000fea0003800000 */
[----:B--2---:R-:W1:Y:S02]  /*5460*/  LDG.E.U8 R157, desc[UR36][R8.64+0xb0] ;  /* 0x0000b024089d7981 */ /* 0x004e64000c1e1100 */
[----:B-1----:R-:W-:-:S05]  /*5470*/  PRMT R3, R157, 0x8880, RZ ;  /* 0x000088809d037816 */ /* 0x002fca00000000ff */
[----:B------:R-:W-:-:S07]  /*5480*/  IMAD R12, R3, R156, RZ ;  /* 0x0000009c030c7224 */ /* 0x000fce00078e02ff */
.L_x_213:
[----:B------:R-:W-:Y:S05]  /*5490*/  BSYNC B1 ;  /* 0x0000000000017941 */ /* 0x000fea0003800000 */
.L_x_212:
[----:B-1----:R-:W-:Y:S01]  /*54a0*/  @!P5 IMAD R3, R112, R155, R12 ;  /* 0x0000009b7003d224 */ /* 0x002fe200078e020c */
[----:B------:R-:W-:Y:S04]  /*54b0*/  BSSY B1, `(.L_x_214) ;  /* 0x0000006000017945 */ /* 0x000fe80003800000 */
[----:B------:R1:W-:Y:S01]  /*54c0*/  @!P5 STG.E.U8 desc[UR36][R4.64+0xb0], R3 ;  /* 0x0000b0030400d986 */ /* 0x0003e2000c101124 */
[----:B------:R-:W-:Y:S05]  /*54d0*/  @P2 BRA `(.L_x_215) ;  /* 0x00000000000c2947 */ /* 0x000fea0003800000 */
[----:B--2---:R-:W1:Y:S02]  /*54e0*/  LDG.E.U8 R157, desc[UR36][R8.64+0xb1] ;  /* 0x0000b124089d7981 */ /* 0x004e64000c1e1100 */
[----:B-1----:R-:W-:-:S05]  /*54f0*/  PRMT R3, R157, 0x8880, RZ ;  /* 0x000088809d037816 */ /* 0x002fca00000000ff */
[----:B------:R-:W-:-:S07]  /*5500*/  IMAD R12, R3, R156, RZ ;  /* 0x0000009c030c7224 */ /* 0x000fce00078e02ff */
.L_x_215:
[----:B------:R-:W-:Y:S05]  /*5510*/  BSYNC B1 ;  /* 0x0000000000017941 */ /* 0x000fea0003800000 */
.L_x_214:
        /* <DEDUP_REMOVED lines=11> */
.L_x_217:
[----:B------:R-:W-:Y:S05]  /*55d0*/  BSYNC B1 ;  /* 0x0000000000017941 */ /* 0x000fea0003800000 */
.L_x_216:
[----:B-1----:R-:W-:Y:S01]  /*55e0*/  @!P4 IMAD R3, R114, R155, R12 ;  /* 0x0000009b7203c224 */ /* 0x002fe200078e020c */
[----:B------:R-:W-:Y:S04]  /*55f0*/  BSSY B1, `(.L_x_218) ;  /* 0x0000006000017945 */ /* 0x000fe80003800000 */
[----:B------:R1:W-:Y:S01]  /*5600*/  @!P4 STG.E.U8 desc[UR36][R6.64+0xb0], R3 ;  /* 0x0000b0030600c986 */ /* 0x0003e2000c101124 */
[----:B------:R-:W-:Y:S05]  /*5610*/  @P3 BRA `(.L_x_219) ;  /* 0x00000000000c3947 */ /* 0x000fea0003800000 */
[----:B--2---:R-:W1:Y:S02]  /*5620*/  LDG.E.U8 R157, desc[UR36][R10.64+0xb1] ;  /* 0x0000b1240a9d7981 */ /* 0x004e64000c1e1100 */
[----:B-1----:R-:W-:-:S05]  /*5630*/  PRMT R3, R157, 0x8880, RZ ;  /* 0x000088809d037816 */ /* 0x002fca00000000ff */
[----:B------:R-:W-:-:S07]  /*5640*/  IMAD R12, R3, R156, RZ ;  /* 0x0000009c030c7224 */ /* 0x000fce00078e02ff */
.L_x_219:
[----:B------:R-:W-:Y:S05]  /*5650*/  BSYNC B1 ;  /* 0x0000000000017941 */ /* 0x000fea0003800000 */
.L_x_218:
[----:B------:R-:W-:Y:S01]  /*5660*/  @!P3 IMAD R115, R115, R155, R12 ;  /* 0x0000009b7373b224 */ /* 0x000fe200078e020c */
[----:B------:R-:W-:Y:S04]  /*5670*/  BSSY B1, `(.L_x_220) ;  /* 0x0000006000017945 */ /* 0x000fe80003800000 */
[----:B------:R0:W-:Y:S01]  /*5680*/  @!P3 STG.E.U8 desc[UR36][R6.64+0xb1], R115 ;  /* 0x0000b1730600b986 */ /* 0x0001e2000c101124 */
[----:B------:R-:W-:Y:S05]  /*5690*/  @P5 BRA `(.L_x_221) ;  /* 0x00000000000c5947 */ /* 0x000fea0003800000 */
[----:B--2---:R-:W1:Y:S02]  /*56a0*/  LDG.E.U8 R157, desc[UR36][R8.64+0xb8] ;  /* 0x0000b824089d7981 */ /* 0x004e64000c1e1100 */
[----:B-1----:R-:W-:-:S05]  /*56b0*/  PRMT R3, R157, 0x8880, RZ ;  /* 0x000088809d037816 */ /* 0x002fca00000000ff */
[----:B------:R-:W-:-:S07]  /*56c0*/  IMAD R12, R3, R156, RZ ;  /* 0x0000009c030c7224 */ /* 0x000fce00078e02ff */
.L_x_221:
[----:B------:R-:W-:Y:S05]  /*56d0*/  BSYNC B1 ;  /* 0x0000000000017941 */ /* 0x000fea0003800000 */
.L_x_220:
[----:B-1----:R-:W-:Y:S01]  /*56e0*/  @!P5 IMAD R3, R116, R155, R12 ;  /* 0x0000009b7403d224 */ /* 0x002fe200078e020c */
[----:B------:R-:W-:Y:S04]  /*56f0*/  BSSY B1, `(.L_x_222) ;  /* 0x0000006000017945 */ /* 0x000fe80003800000 */
[----:B------:R1:W-:Y:S01]  /*5700*/  @!P5 STG.E.U8 desc[UR36][R4.64+0xb8], R3 ;  /* 0x0000b8030400d986 */ /* 0x0003e2000c101124 */
[----:B------:R-:W-:Y:S05]  /*5710*/  @P2 BRA `(.L_x_223) ;  /* 0x00000000000c2947 */ /* 0x000fea0003800000 */
[----:B--2---:R-:W1:Y:S02]  /*5720*/  LDG.E.U8 R157, desc[UR36][R8.64+0xb9] ;  /* 0x0000b924089d7981 */ /* 0x004e64000c1e1100 */
[----:B-1----:R-:W-:-:S05]  /*5730*/  PRMT R3, R157, 0x8880, RZ ;  /* 0x000088809d037816 */ /* 0x002fca00000000ff */
[----:B------:R-:W-:-:S07]  /*5740*/  IMAD R12, R3, R156, RZ ;  /* 0x0000009c030c7224 */ /* 0x000fce00078e02ff */
.L_x_223:
[----:B------:R-:W-:Y:S05]  /*5750*/  BSYNC B1 ;  /* 0x0000000000017941 */ /* 0x000fea0003800000 */
.L_x_222:
        /* <DEDUP_REMOVED lines=11> */
.L_x_225:
[----:B------:R-:W-:Y:S05]  /*5810*/  BSYNC B1 ;  /* 0x0000000000017941 */ /* 0x000fea0003800000 */
.L_x_224:
[----:B-1----:R-:W-:Y:S01]  /*5820*/  @!P4 IMAD R3, R118, R155, R12 ;  /* 0x0000009b7603c224 */ /* 0x002fe200078e020c */
[----:B------:R-:W-:Y:S04]  /*5830*/  BSSY B1, `(.L_x_226) ;  /* 0x0000006000017945 */ /* 0x000fe80003800000 */
[----:B------:R1:W-:Y:S01]  /*5840*/  @!P4 STG.E.U8 desc[UR36][R6.64+0xb8], R3 ;  /* 0x0000b8030600c986 */ /* 0x0003e2000c101124 */
[----:B------:R-:W-:Y:S05]  /*5850*/  @P3 BRA `(.L_x_227) ;  /* 0x00000000000c3947 */ /* 0x000fea0003800000 */
[----:B--2---:R-:W1:Y:S02]  /*5860*/  LDG.E.U8 R157, desc[UR36][R10.64+0xb9] ;  /* 0x0000b9240a9d7981 */ /* 0x004e64000c1e1100 */
[----:B-1----:R-:W-:-:S05]  /*5870*/  PRMT R3, R157, 0x8880, RZ ;  /* 0x000088809d037816 */ /* 0x002fca00000000ff */
[----:B------:R-:W-:-:S07]  /*5880*/  IMAD R12, R3, R156, RZ ;  /* 0x0000009c030c7224 */ /* 0x000fce00078e02ff */
.L_x_227:
[----:B------:R-:W-:Y:S05]  /*5890*/  BSYNC B1 ;  /* 0x0000000000017941 */ /* 0x000fea0003800000 */
.L_x_226:
[----:B------:R-:W-:Y:S01]  /*58a0*/  @!P3 IMAD R119, R119, R155, R12 ;  /* 0x0000009b7777b224 */ /* 0x000fe200078e020c */
[----:B------:R-:W-:Y:S04]  /*58b0*/  BSSY B1, `(.L_x_228) ;  /* 0x0000006000017945 */ /* 0x000fe80003800000 */
[----:B------:R0:W-:Y:S01]  /*58c0*/  @!P3 STG.E.U8 desc[UR36][R6.64+0xb9], R119 ;  /* 0x0000b9770600b986 */ /* 0x0001e2000c101124 */
[----:B------:R-:W-:Y:S05]  /*58d0*/  @P5 BRA `(.L_x_229) ;  /* 0x00000000000c5947 */ /* 0x000fea0003800000 */
[----:B--2---:R-:W1:Y:S02]  /*58e0*/  LDG.E.U8 R157, desc[UR36][R8.64+0xc0] ;  /* 0x0000c024089d7981 */ /* 0x004e64000c1e1100 */
[----:B-1----:R-:W-:-:S05]  /*58f0*/  PRMT R3, R157, 0x8880, RZ ;  /* 0x000088809d037816 */ /* 0x002fca00000000ff */
[----:B------:R-:W-:-:S07]  /*5900*/  IMAD R12, R3, R156, RZ ;  /* 0x0000009c030c7224 */ /* 0x000fce00078e02ff */
.L_x_229:
[----:B------:R-:W-:Y:S05]  /*5910*/  BSYNC B1 ;  /* 0x0000000000017941 */ /* 0x000fea0003800000 */
.L_x_228:
[----:B-1----:R-:W-:Y:S01]  /*5920*/  @!P5 IMAD R3, R120, R155, R12 ;  /* 0x0000009b7803d224 */ /* 0x002fe200078e020c */
[----:B------:R-:W-:Y:S04]  /*5930*/  BSSY B1, `(.L_x_230) ;  /* 0x0000006000017945 */ /* 0x000fe80003800000 */
[----:B------:R1:W-:Y:S01]  /*5940*/  @!P5 STG.E.U8 desc[UR36][R4.64+0xc0], R3 ;  /* 0x0000c0030400d986 */ /* 0x0003e2000c101124 */
[----:B------:R-:W-:Y:S05]  /*5950*/  @P2 BRA `(.L_x_231) ;  /* 0x00000000000c2947 */ /* 0x000fea0003800000 */
[----:B--2---:R-:W1:Y:S02]  /*5960*/  LDG.E.U8 R157, desc[UR36][R8.64+0xc1] ;  /* 0x0000c124089d7981 */ /* 0x004e64000c1e1100 */
[----:B-1----:R-:W-:-:S05]  /*5970*/  PRMT R3, R157, 0x8880, RZ ;  /* 0x000088809d037816 */ /* 0x002fca00000000ff */
[----:B------:R-:W-:-:S07]  /*5980*/  IMAD R12, R3, R156, RZ ;  /* 0x0000009c030c7224 */ /* 0x000fce00078e02ff */
.L_x_231:
[----:B------:R-:W-:Y:S05]  /*5990*/  BSYNC B1 ;  /* 0x0000000000017941 */ /* 0x000fea0003800000 */
.L_x_230:
        /* <DEDUP_REMOVED lines=11> */
.L_x_233:
[----:B------:R-:W-:Y:S05]  /*5a50*/  BSYNC B1 ;  /* 0x0000000000017941 */ /* 0x000fea0003800000 */
.L_x_232:
[----:B-1----:R-:W-:Y:S01]  /*5a60*/  @!P4 IMAD R3, R122, R155, R12 ;  /* 0x0000009b7a03c224 */ /* 0x002fe200078e020c */
[----:B------:R-:W-:Y:S04]  /*5a70*/  BSSY B1, `(.L_x_234) ;  /* 0x0000006000017945 */ /* 0x000fe80003800000 */
[----:B------:R1:W-:Y:S01]  /*5a80*/  @!P4 STG.E.U8 desc[UR36][R6.64+0xc0], R3 ;  /* 0x0000c0030600c986 */ /* 0x0003e2000c101124 */
[----:B------:R-:W-:Y:S05]  /*5a90*/  @P3 BRA `(.L_x_235) ;  /* 0x00000000000c3947 */ /* 0x000fea0003800000 */
[----:B--2---:R-:W1:Y:S02]  /*5aa0*/  LDG.E.U8 R157, desc[UR36][R10.64+0xc1] ;  /* 0x0000c1240a9d7981 */ /* 0x004e64000c1e1100 */
[----:B-1----:R-:W-:-:S05]  /*5ab0*/  PRMT R3, R157, 0x8880, RZ ;  /* 0x000088809d037816 */ /* 0x002fca00000000ff */
[----:B------:R-:W-:-:S07]  /*5ac0*/  IMAD R12, R3, R156, RZ ;  /* 0x0000009c030c7224 */ /* 0x000fce00078e02ff */
.L_x_235:
[----:B------:R-:W-:Y:S05]  /*5ad0*/  BSYNC B1 ;  /* 0x0000000000017941 */ /* 0x000fea0003800000 */
.L_x_234:
[----:B------:R-:W-:Y:S01]  /*5ae0*/  @!P3 IMAD R123, R123, R155, R12 ;  /* 0x0000009b7b7bb224 */ /* 0x000fe200078e020c */
[----:B------:R-:W-:Y:S04]  /*5af0*/  BSSY B1, `(.L_x_236) ;  /* 0x0000006000017945 */ /* 0x000fe80003800000 */
[----:B------:R0:W-:Y:S01]  /*5b00*/  @!P3 STG.E.U8 desc[UR36][R6.64+0xc1], R123 ;  /* 0x0000c17b0600b986 */ /* 0x0001e2000c101124 */
[----:B------:R-:W-:Y:S05]  /*5b10*/  @P5 BRA `(.L_x_237) ;  /* 0x00000000000c5947 */ /* 0x000fea0003800000 */
[----:B--2---:R-:W1:Y:S02]  /*5b20*/  LDG.E.U8 R157, desc[UR36][R8.64+0xc8] ;  /* 0x0000c824089d7981 */ /* 0x004e64000c1e1100 */
[----:B-1----:R-:W-:-:S05]  /*5b30*/  PRMT R3, R157, 0x8880, RZ ;  /* 0x000088809d037816 */ /* 0x002fca00000000ff */
[----:B------:R-:W-:-:S07]  /*5b40*/  IMAD R12, R3, R156, RZ ;  /* 0x0000009c030c7224 */ /* 0x000fce00078e02ff */
.L_x_237:
[----:B------:R-:W-:Y:S05]  /*5b50*/  BSYNC B1 ;  /* 0x0000000000017941 */ /* 0x000fea0003800000 */
.L_x_236:
[----:B-1----:R-:W-:Y:S01]  /*5b60*/  @!P5 IMAD R3, R124, R155, R12 ;  /* 0x0000009b7c03d224 */ /* 0x002fe200078e020c */
[----:B------:R-:W-:Y:S04]  /*5b70*/  BSSY B1, `(.L_x_238) ;  /* 0x0000006000017945 */ /* 0x000fe80003800000 */
[----:B------:R1:W-:Y:S01]  /*5b80*/  @!P5 STG.E.U8 desc[UR36][R4.64+0xc8], R3 ;  /* 0x0000c8030400d986 */ /* 0x0003e2000c101124 */
[----:B------:R-:W-:Y:S05]  /*5b90*/  @P2 BRA `(.L_x_239) ;  /* 0x00000000000c2947 */ /* 0x000fea0003800000 */
[----:B--2---:R-:W1:Y:S02]  /*5ba0*/  LDG.E.U8 R157, desc[UR36][R8.64+0xc9] ;  /* 0x0000c924089d7981 */ /* 0x004e64000c1e1100 */
[----:B-1----:R-:W-:-:S05]  /*5bb0*/  PRMT R3, R157, 0x8880, RZ ;  /* 0x000088809d037816 */ /* 0x002fca00000000ff */
[----:B------:R-:W-:-:S07]  /*5bc0*/  IMAD R12, R3, R156, RZ ;  /* 0x0000009c030c7224 */ /* 0x000fce00078e02ff */
.L_x_239:
[----:B------:R-:W-:Y:S05]  /*5bd0*/  BSYNC B1 ;  /* 0x0000000000017941 */ /* 0x000fea0003800000 */
.L_x_238:
        /* <DEDUP_REMOVED lines=11> */
.L_x_241:
[----:B------:R-:W-:Y:S05]  /*5c90*/  BSYNC B1 ;  /* 0x0000000000017941 */ /* 0x000fea0003800000 */
.L_x_240:
[----:B-1----:R-:W-:Y:S01]  /*5ca0*/  @!P4 IMAD R3, R126, R155, R12 ;  /* 0x0000009b7e03c224 */ /* 0x002fe200078e020c */
[----:B------:R-:W-:Y:S04]  /*5cb0*/  BSSY B1, `(.L_x_242) ;  /* 0x0000006000017945 */ /* 0x000fe80003800000 */
[----:B------:R1:W-:Y:S01]  /*5cc0*/  @!P4 STG.E.U8 desc[UR36][R6.64+0xc8], R3 ;  /* 0x0000c8030600c986 */ /* 0x0003e2000c101124 */
[----:B------:R-:W-:Y:S05]  /*5cd0*/  @P3 BRA `(.L_x_243) ;  /* 0x00000000000c3947 */ /* 0x000fea0003800000 */
[----:B--2---:R-:W1:Y:S02]  /*5ce0*/  LDG.E.U8 R157, desc[UR36][R10.64+0xc9] ;  /* 0x0000c9240a9d7981 */ /* 0x004e64000c1e1100 */
[----:B-1----:R-:W-:-:S05]  /*5cf0*/  PRMT R3, R157, 0x8880, RZ ;  /* 0x000088809d037816 */ /* 0x002fca00000000ff */
[----:B------:R-:W-:-:S07]  /*5d00*/  IMAD R12, R3, R156, RZ ;  /* 0x0000009c030c7224 */ /* 0x000fce00078e02ff */
.L_x_243:
[----:B------:R-:W-:Y:S05]  /*5d10*/  BSYNC B1 ;  /* 0x0000000000017941 */ /* 0x000fea0003800000 */
.L_x_242:
[----:B------:R-:W-:Y:S01]  /*5d20*/  @!P3 IMAD R127, R127, R155, R12 ;  /* 0x0000009b7f7fb224 */ /* 0x000fe200078e020c */
[----:B------:R-:W-:Y:S04]  /*5d30*/  BSSY B1, `(.L_x_244) ;  /* 0x0000006000017945 */ /* 0x000fe80003800000 */
[----:B------:R0:W-:Y:S01]  /*5d40*/  @!P3 STG.E.U8 desc[UR36][R6.64+0xc9], R127 ;  /* 0x0000c97f0600b986 */ /* 0x0001e2000c101124 */
[----:B------:R-:W-:Y:S05]  /*5d50*/  @P5 BRA `(.L_x_245) ;  /* 0x00000000000c5947 */ /* 0x000fea0003800000 */
[----:B--2---:R-:W1:Y:S02]  /*5d60*/  LDG.E.U8 R157, desc[UR36][R8.64+0xd0] ;  /* 0x0000d024089d7981 */ /* 0x004e64000c1e1100 */
[----:B-1----:R-:W-:-:S05]  /*5d70*/  PRMT R3, R157, 0x8880, RZ ;  /* 0x000088809d037816 */ /* 0x002fca00000000ff */
[----:B------:R-:W-:-:S07]  /*5d80*/  IMAD R12, R3, R156, RZ ;  /* 0x0000009c030c7224 */ /* 0x000fce00078e02ff */
.L_x_245:
[----:B------:R-:W-:Y:S05]  /*5d90*/  BSYNC B1 ;  /* 0x0000000000017941 */ /* 0x000fea0003800000 */
.L_x_244:
[----:B-1----:R-:W-:Y:S01]  /*5da0*/  @!P5 IMAD R3, R128, R155, R12 ;  /* 0x0000009b8003d224 */ /* 0x002fe200078e020c */
[----:B------:R-:W-:Y:S04]  /*5db0*/  BSSY B1, `(.L_x_246) ;  /* 0x0000006000017945 */ /* 0x000fe80003800000 */
[----:B------:R1:W-:Y:S01]  /*5dc0*/  @!P5 STG.E.U8 desc[UR36][R4.64+0xd0], R3 ;  /* 0x0000d0030400d986 */ /* 0x0003e2000c101124 */
[----:B------:R-:W-:Y:S05]  /*5dd0*/  @P2 BRA `(.L_x_247) ;  /* 0x00000000000c2947 */ /* 0x000fea0003800000 */
[----:B--2---:R-:W1:Y:S02]  /*5de0*/  LDG.E.U8 R157, desc[UR36][R8.64+0xd1] ;  /* 0x0000d124089d7981 */ /* 0x004e64000c1e1100 */
[----:B-1----:R-:W-:-:S05]  /*5df0*/  PRMT R3, R157, 0x8880, RZ ;  /* 0x000088809d037816 */ /* 0x002fca00000000ff */
[----:B------:R-:W-:-:S07]  /*5e00*/  IMAD R12, R3, R156, RZ ;  /* 0x0000009c030c7224 */ /* 0x000fce00078e02ff */
.L_x_247:
[----:B------:R-:W-:Y:S05]  /*5e10*/  BSYNC B1 ;  /* 0x0000000000017941 */ /* 0x000fea0003800000 */
.L_x_246:
        /* <DEDUP_REMOVED lines=11> */
.L_x_249:
[----:B------:R-:W-:Y:S05]  /*5ed0*/  BSYNC B1 ;  /* 0x0000000000017941 */ /* 0x000fea0003800000 */
.L_x_248:
[----:B-1----:R-:W-:Y:S01]  /*5ee0*/  @!P4 IMAD R3, R130, R155, R12 ;  /* 0x0000009b8203c224 */ /* 0x002fe200078e020c */
[----:B------:R-:W-:Y:S04]  /*5ef0*/  BSSY B1, `(.L_x_250) ;  /* 0x0000006000017945 */ /* 0x000fe80003800000 */
[----:B------:R1:W-:Y:S01]  /*5f00*/  @!P4 STG.E.U8 desc[UR36][R6.64+0xd0], R3 ;  /* 0x0000d0030600c986 */ /* 0x0003e2000c101124 */
[----:B------:R-:W-:Y:S05]  /*5f10*/  @P3 BRA `(.L_x_251) ;  /* 0x00000000000c3947 */ /* 0x000fea0003800000 */
[----:B--2---:R-:W1:Y:S02]  /*5f20*/  LDG.E.U8 R157, desc[UR36][R10.64+0xd1] ;  /* 0x0000d1240a9d7981 */ /* 0x004e64000c1e1100 */
[----:B-1----:R-:W-:-:S05]  /*5f30*/  PRMT R3, R157, 0x8880, RZ ;  /* 0x000088809d037816 */ /* 0x002fca00000000ff */
[----:B------:R-:W-:-:S07]  /*5f40*/  IMAD R12, R3, R156, RZ ;  /* 0x0000009c030c7224 */ /* 0x000fce00078e02ff */
.L_x_251:
[----:B------:R-:W-:Y:S05]  /*5f50*/  BSYNC B1 ;  /* 0x0000000000017941 */ /* 0x000fea0003800000 */
.L_x_250:
[----:B------:R-:W-:Y:S01]  /*5f60*/  @!P3 IMAD R131, R131, R155, R12 ;  /* 0x0000009b8383b224 */ /* 0x000fe200078e020c */
[----:B------:R-:W-:Y:S04]  /*5f70*/  BSSY B1, `(.L_x_252) ;  /* 0x0000006000017945 */ /* 0x000fe80003800000 */
[----:B------:R0:W-:Y:S01]  /*5f80*/  @!P3 STG.E.U8 desc[UR36][R6.64+0xd1], R131 ;  /* 0x0000d1830600b986 */ /* 0x0001e2000c101124 */
[----:B------:R-:W-:Y:S05]  /*5f90*/  @P5 BRA `(.L_x_253) ;  /* 0x00000000000c5947 */ /* 0x000fea0003800000 */
[----:B--2---:R-:W1:Y:S02]  /*5fa0*/  LDG.E.U8 R157, desc[UR36][R8.64+0xd8] ;  /* 0x0000d824089d7981 */ /* 0x004e64000c1e1100 */
[----:B-1----:R-:W-:-:S05]  /*5fb0*/  PRMT R3, R157, 0x8880, RZ ;  /* 0x000088809d037816 */ /* 0x002fca00000000ff */
[----:B------:R-:W-:-:S07]  /*5fc0*/  IMAD R12, R3, R156, RZ ;  /* 0x0000009c030c7224 */ /* 0x000fce00078e02ff */
.L_x_253:
[----:B------:R-:W-:Y:S05]  /*5fd0*/  BSYNC B1 ;  /* 0x0000000000017941 */ /* 0x000fea0003800000 */
.L_x_252:
[----:B-1----:R-:W-:Y:S01]  /*5fe0*/  @!P5 IMAD R3, R132, R155, R12 ;  /* 0x0000009b8403d224 */ /* 0x002fe200078e020c */
[----:B------:R-:W-:Y:S04]  /*5ff0*/  BSSY B1, `(.L_x_254) ;  /* 0x0000006000017945 */ /* 0x000fe80003800000 */
[----:B------:R1:W-:Y:S01]  /*6000*/  @!P5 STG.E.U8 desc[UR36][R4.64+0xd8], R3 ;  /* 0x0000d8030400d986 */ /* 0x0003e2000c101124 */
[----:B------:R-:W-:Y:S05]  /*6010*/  @P2 BRA `(.L_x_255) ;  /* 0x00000000000c2947 */ /* 0x000fea0003800000 */
[----:B--2---:R-:W1:Y:S02]  /*6020*/  LDG.E.U8 R157, desc[UR36][R8.64+0xd9] ;  /* 0x0000d924089d7981 */ /* 0x004e64000c1e1100 */
[----:B-1----:R-:W-:-:S05]  /*6030*/  PRMT R3, R157, 0x8880, RZ ;  /* 0x000088809d037816 */ /* 0x002fca00000000ff */
[----:B------:R-:W-:-:S07]  /*6040*/  IMAD R12, R3, R156, RZ ;  /* 0x0000009c030c7224 */ /* 0x000fce00078e02ff */
.L_x_255:
[----:B------:R-:W-:Y:S05]  /*6050*/  BSYNC B1 ;  /* 0x0000000000017941 */ /* 0x000fea0003800000 */
.L_x_254:
        /* <DEDUP_REMOVED lines=11> */
.L_x_257:
[----:B------:R-:W-:Y:S05]  /*6110*/  BSYNC B1 ;  /* 0x0000000000017941 */ /* 0x000fea0003800000 */
.L_x_256:
[----:B-1----:R-:W-:Y:S01]  /*6120*/  @!P4 IMAD R3, R134, R155, R12 ;  /* 0x0000009b8603c224 */ /* 0x002fe200078e020c */
[----:B------:R-:W-:Y:S04]  /*6130*/  BSSY B1, `(.L_x_258) ;  /* 0x0000006000017945 */ /* 0x000fe80003800000 */
[----:B------:R1:W-:Y:S01]  /*6140*/  @!P4 STG.E.U8 desc[UR36][R6.64+0xd8], R3 ;  /* 0x0000d8030600c986 */ /* 0x0003e2000c101124 */
[----:B------:R-:W-:Y:S05]  /*6150*/  @P3 BRA `(.L_x_259) ;  /* 0x00000000000c3947 */ /* 0x000fea0003800000 */
[----:B--2---:R-:W1:Y:S02]  /*6160*/  LDG.E.U8 R157, desc[UR36][R10.64+0xd9] ;  /* 0x0000d9240a9d7981 */ /* 0x004e64000c1e1100 */
[----:B-1----:R-:W-:-:S05]  /*6170*/  PRMT R3, R157, 0x8880, RZ ;  /* 0x000088809d037816 */ /* 0x002fca00000000ff */
[----:B------:R-:W-:-:S07]  /*6180*/  IMAD R12, R3, R156, RZ ;  /* 0x0000009c030c7224 */ /* 0x000fce00078e02ff */
.L_x_259:
[----:B------:R-:W-:Y:S05]  /*6190*/  BSYNC B1 ;  /* 0x0000000000017941 */ /* 0x000fea0003800000 */
.L_x_258:
[----:B------:R-:W-:Y:S01]  /*61a0*/  @!P3 IMAD R135, R135, R155, R12 ;  /* 0x0000009b8787b224 */ /* 0x000fe200078e020c */
[----:B------:R-:W-:Y:S04]  /*61b0*/  BSSY B1, `(.L_x_260) ;  /* 0x0000006000017945 */ /* 0x000fe80003800000 */
[----:B------:R0:W-:Y:S01]  /*61c0*/  @!P3 STG.E.U8 desc[UR36][R6.64+0xd9], R135 ;  /* 0x0000d9870600b986 */ /* 0x0001e2000c101124 */
[----:B------:R-:W-:Y:S05]  /*61d0*/  @P5 BRA `(.L_x_261) ;  /* 0x00000000000c5947 */ /* 0x000fea0003800000 */
[----:B--2---:R-:W1:Y:S02]  /*61e0*/  LDG.E.U8 R157, desc[UR36][R8.64+0xe0] ;  /* 0x0000e024089d7981 */ /* 0x004e64000c1e1100 */
[----:B-1----:R-:W-:-:S05]  /*61f0*/  PRMT R3, R157, 0x8880, RZ ;  /* 0x000088809d037816 */ /* 0x002fca00000000ff */
[----:B------:R-:W-:-:S07]  /*6200*/  IMAD R12, R3, R156, RZ ;  /* 0x0000009c030c7224 */ /* 0x000fce00078e02ff */
.L_x_261:
[----:B------:R-:W-:Y:S05]  /*6210*/  BSYNC B1 ;  /* 0x0000000000017941 */ /* 0x000fea0003800000 */
.L_x_260:
[----:B-1----:R-:W-:Y:S01]  /*6220*/  @!P5 IMAD R3, R136, R155, R12 ;  /* 0x0000009b8803d224 */ /* 0x002fe200078e020c */
[----:B------:R-:W-:Y:S04]  /*6230*/  BSSY B1, `(.L_x_262) ;  /* 0x0000006000017945 */ /* 0x000fe80003800000 */
[----:B------:R1:W-:Y:S01]  /*6240*/  @!P5 STG.E.U8 desc[UR36][R4.64+0xe0], R3 ;  /* 0x0000e0030400d986 */ /* 0x0003e2000c101124 */
[----:B------:R-:W-:Y:S05]  /*6250*/  @P2 BRA `(.L_x_263) ;  /* 0x00000000000c2947 */ /* 0x000fea0003800000 */
[----:B--2---:R-:W1:Y:S02]  /*6260*/  LDG.E.U8 R157, desc[UR36][R8.64+0xe1] ;  /* 0x0000e124089d7981 */ /* 0x004e64000c1e1100 */
[----:B-1----:R-:W-:-:S05]  /*6270*/  PRMT R3, R157, 0x8880, RZ ;  /* 0x000088809d037816 */ /* 0x002fca00000000ff */
[----:B------:R-:W-:-:S07]  /*6280*/  IMAD R12, R3, R156, RZ ;  /* 0x0000009c030c7224 */ /* 0x000fce00078e02ff */
.L_x_263:
[----:B------:R-:W-:Y:S05]  /*6290*/  BSYNC B1 ;  /* 0x0000000000017941 */ /* 0x000fea0003800000 */
.L_x_262:
        /* <DEDUP_REMOVED lines=11> */
.L_x_265:
[----:B------:R-:W-:Y:S05]  /*6350*/  BSYNC B1 ;  /* 0x0000000000017941 */ /* 0x000fea0003800000 */
.L_x_264:
[----:B-1----:R-:W-:Y:S01]  /*6360*/  @!P4 IMAD R3, R138, R155, R12 ;  /* 0x0000009b8a03c224 */ /* 0x002fe200078e020c */
[----:B------:R-:W-:Y:S04]  /*6370*/  BSSY B1, `(.L_x_266) ;  /* 0x0000006000017945 */ /* 0x000fe80003800000 */
[----:B------:R1:W-:Y:S01]  /*6380*/  @!P4 STG.E.U8 desc[UR36][R6.64+0xe0], R3 ;  /* 0x0000e0030600c986 */ /* 0x0003e2000c101124 */
[----:B------:R-:W-:Y:S05]  /*6390*/  @P3 BRA `(.L_x_267) ;  /* 0x00000000000c3947 */ /* 0x000fea0003800000 */
[----:B--2---:R-:W1:Y:S02]  /*63a0*/  LDG.E.U8 R157, desc[UR36][R10.64+0xe1] ;  /* 0x0000e1240a9d7981 */ /* 0x004e64000c1e1100 */
[----:B-1----:R-:W-:-:S05]  /*63b0*/  PRMT R3, R157, 0x8880, RZ ;  /* 0x000088809d037816 */ /* 0x002fca00000000ff */
[----:B------:R-:W-:-:S07]  /*63c0*/  IMAD R12, R3, R156, RZ ;  /* 0x0000009c030c7224 */ /* 0x000fce00078e02ff */
.L_x_267:
[----:B------:R-:W-:Y:S05]  /*63d0*/  BSYNC B1 ;  /* 0x0000000000017941 */ /* 0x000fea0003800000 */
.L_x_266:
[----:B------:R-:W-:Y:S01]  /*63e0*/  @!P3 IMAD R139, R139, R155, R12 ;  /* 0x0000009b8b8bb224 */ /* 0x000fe200078e020c */
[----:B------:R-:W-:Y:S04]  /*63f0*/  BSSY B1, `(.L_x_268) ;  /* 0x0000006000017945 */ /* 0x000fe80003800000 */
[----:B------:R0:W-:Y:S01]  /*6400*/  @!P3 STG.E.U8 desc[UR36][R6.64+0xe1], R139 ;  /* 0x0000e18b0600b986 */ /* 0x0001e2000c101124 */
[----:B------:R-:W-:Y:S05]  /*6410*/  @P5 BRA `(.L_x_269) ;  /* 0x00000000000c5947 */ /* 0x000fea0003800000 */
[----:B--2---:R-:W1:Y:S02]  /*6420*/  LDG.E.U8 R157, desc[UR36][R8.64+0xe8] ;  /* 0x0000e824089d7981 */ /* 0x004e64000c1e1100 */
[----:B-1----:R-:W-:-:S05]  /*6430*/  PRMT R3, R157, 0x8880, RZ ;  /* 0x000088809d037816 */ /* 0x002fca00000000ff */
[----:B------:R-:W-:-:S07]  /*6440*/  IMAD R12, R3, R156, RZ ;  /* 0x0000009c030c7224 */ /* 0x000fce00078e02ff */
.L_x_269:
[----:B------:R-:W-:Y:S05]  /*6450*/  BSYNC B1 ;  /* 0x0000000000017941 */ /* 0x000fea0003800000 */
.L_x_268:
[----:B-1----:R-:W-:Y:S01]  /*6460*/  @!P5 IMAD R3, R140, R155, R12 ;  /* 0x0000009b8c03d224 */ /* 0x002fe200078e020c */
[----:B------:R-:W-:Y:S04]  /*6470*/  BSSY B1, `(.L_x_270) ;  /* 0x0000006000017945 */ /* 0x000fe80003800000 */
[----:B------:R1:W-:Y:S01]  /*6480*/  @!P5 STG.E.U8 desc[UR36][R4.64+0xe8], R3 ;  /* 0x0000e8030400d986 */ /* 0x0003e2000c101124 */
[----:B------:R-:W-:Y:S05]  /*6490*/  @P2 BRA `(.L_x_271) ;  /* 0x00000000000c2947 */ /* 0x000fea0003800000 */
[----:B--2---:R-:W1:Y:S02]  /*64a0*/  LDG.E.U8 R157, desc[UR36][R8.64+0xe9] ;  /* 0x0000e924089d7981 */ /* 0x004e64000c1e1100 */
[----:B-1----:R-:W-:-:S05]  /*64b0*/  PRMT R3, R157, 0x8880, RZ ;  /* 0x000088809d037816 */ /* 0x002fca00000000ff */
[----:B------:R-:W-:-:S07]  /*64c0*/  IMAD R12, R3, R156, RZ ;  /* 0x0000009c030c7224 */ /* 0x000fce00078e02ff */
.L_x_271:
[----:B------:R-:W-:Y:S05]  /*64d0*/  BSYNC B1 ;  /* 0x0000000000017941 */ /* 0x000fea0003800000 */
.L_x_270:
        /* <DEDUP_REMOVED lines=11> */
.L_x_273:
[----:B------:R-:W-:Y:S05]  /*6590*/  BSYNC B1 ;  /* 0x0000000000017941 */ /* 0x000fea0003800000 */
.L_x_272:
[----:B-1----:R-:W-:Y:S01]  /*65a0*/  @!P4 IMAD R3, R142, R155, R12 ;  /* 0x0000009b8e03c224 */ /* 0x002fe200078e020c */
[----:B------:R-:W-:Y:S04]  /*65b0*/  BSSY B1, `(.L_x_274) ;  /* 0x0000006000017945 */ /* 0x000fe80003800000 */
[----:B------:R1:W-:Y:S01]  /*65c0*/  @!P4 STG.E.U8 desc[UR36][R6.64+0xe8], R3 ;  /* 0x0000e8030600c986 */ /* 0x0003e2000c101124 */
[----:B------:R-:W-:Y:S05]  /*65d0*/  @P3 BRA `(.L_x_275) ;  /* 0x00000000000c3947 */ /* 0x000fea0003800000 */
[----:B--2---:R-:W1:Y:S02]  /*65e0*/  LDG.E.U8 R157, desc[UR36][R10.64+0xe9] ;  /* 0x0000e9240a9d7981 */ /* 0x004e64000c1e1100 */
[----:B-1----:R-:W-:-:S05]  /*65f0*/  PRMT R3, R157, 0x8880, RZ ;  /* 0x000088809d037816 */ /* 0x002fca00000000ff */
[----:B------:R-:W-:-:S07]  /*6600*/  IMAD R12, R3, R156, RZ ;  /* 0x0000009c030c7224 */ /* 0x000fce00078e02ff */
.L_x_275:
[----:B------:R-:W-:Y:S05]  /*6610*/  BSYNC B1 ;  /* 0x0000000000017941 */ /* 0x000fea0003800000 */
.L_x_274:
[----:B------:R-:W-:Y:S01]  /*6620*/  @!P3 IMAD R143, R143, R155, R12 ;  /* 0x0000009b8f8fb224 */ /* 0x000fe200078e020c */
[----:B------:R-:W-:Y:S04]  /*6630*/  BSSY B1, `(.L_x_276) ;  /* 0x0000006000017945 */ /* 0x000fe80003800000 */
[----:B------:R0:W-:Y:S01]  /*6640*/  @!P3 STG.E.U8 desc[UR36][R6.64+0xe9], R143 ;  /* 0x0000e98f0600b986 */ /* 0x0001e2000c101124 */
[----:B------:R-:W-:Y:S05]  /*6650*/  @P5 BRA `(.L_x_277) ;  /* 0x00000000000c5947 */ /* 0x000fea0003800000 */
[----:B--2---:R-:W1:Y:S02]  /*6660*/  LDG.E.U8 R157, desc[UR36][R8.64+0xf0] ;  /* 0x0000f024089d7981 */ /* 0x004e64000c1e1100 */
[----:B-1----:R-:W-:-:S05]  /*6670*/  PRMT R3, R157, 0x8880, RZ ;  /* 0x000088809d037816 */ /* 0x002fca00000000ff */
[----:B------:R-:W-:-:S07]  /*6680*/  IMAD R12, R3, R156, RZ ;  /* 0x0000009c030c7224 */ /* 0x000fce00078e02ff */
.L_x_277:
[----:B------:R-:W-:Y:S05]  /*6690*/  BSYNC B1 ;  /* 0x0000000000017941 */ /* 0x000fea0003800000 */
.L_x_276:
[----:B-1----:R-:W-:Y:S01]  /*66a0*/  @!P5 IMAD R3, R144, R155, R12 ;  /* 0x0000009b9003d224 */ /* 0x002fe200078e020c */
[----:B------:R-:W-:Y:S04]  /*66b0*/  BSSY B1, `(.L_x_278) ;  /* 0x0000006000017945 */ /* 0x000fe80003800000 */
[----:B------:R1:W-:Y:S01]  /*66c0*/  @!P5 STG.E.U8 desc[UR36][R4.64+0xf0], R3 ;  /* 0x0000f0030400d986 */ /* 0x0003e2000c101124 */
[----:B------:R-:W-:Y:S05]  /*66d0*/  @P2 BRA `(.L_x_279) ;  /* 0x00000000000c2947 */ /* 0x000fea0003800000 */
[----:B--2---:R-:W1:Y:S02]  /*66e0*/  LDG.E.U8 R157, desc[UR36][R8.64+0xf1] ;  /* 0x0000f124089d7981 */ /* 0x004e64000c1e1100 */
[----:B-1----:R-:W-:-:S05]  /*66f0*/  PRMT R3, R157, 0x8880, RZ ;  /* 0x000088809d037816 */ /* 0x002fca00000000ff */
[----:B------:R-:W-:-:S07]  /*6700*/  IMAD R12, R3, R156, RZ ;  /* 0x0000009c030c7224 */ /* 0x000fce00078e02ff */
.L_x_279:
[----:B------:R-:W-:Y:S05]  /*6710*/  BSYNC B1 ;  /* 0x0000000000017941 */ /* 0x000fea0003800000 */
.L_x_278:
[C---:B------:R-:W-:Y:S01]  /*6720*/  ISETP.LT.OR P4, PT, R0.reuse, 0xf1, !P0 ;  /* 0x000000f10000780c */ /* 0x040fe20004781670 */
[----:B------:R-:W-:Y:S01]  /*6730*/  @!P2 IMAD R145, R145, R155, R12 ;  /* 0x0000009b9191a224 */ /* 0x000fe200078e020c */
[----:B------:R-:W-:Y:S01]  /*6740*/  BSSY B1, `(.L_x_280) ;  /* 0x000000a000017945 */ /* 0x000fe20003800000 */
[C---:B------:R-:W-:Y:S02]  /*6750*/  ISETP.LT.OR P3, PT, R0.reuse, 0xf2, !P0 ;  /* 0x000000f20000780c */ /* 0x040fe40004761670 */
        /* <DEDUP_REMOVED lines=8> */
.L_x_281:
[----:B------:R-:W-:Y:S05]  /*67e0*/  BSYNC B1 ;  /* 0x0000000000017941 */ /* 0x000fea0003800000 */
.L_x_280:
[----:B-1----:R-:W-:Y:S01]  /*67f0*/  @!P4 IMAD R3, R146, R155, R12 ;  /* 0x0000009b9203c224 */ /* 0x002fe200078e020c */
[----:B------:R-:W-:Y:S04]  /*6800*/  BSSY B1, `(.L_x_282) ;  /* 0x0000006000017945 */ /* 0x000fe80003800000 */
[----:B------:R1:W-:Y:S01]  /*6810*/  @!P4 STG.E.U8 desc[UR36][R6.64+0xf0], R3 ;  /* 0x0000f0030600c986 */ /* 0x0003e2000c101124 */
[----:B------:R-:W-:Y:S05]  /*6820*/  @P3 BRA `(.L_x_283) ;  /* 0x00000000000c3947 */ /* 0x000fea0003800000 */
[----:B--2---:R-:W1:Y:S02]  /*6830*/  LDG.E.U8 R157, desc[UR36][R10.64+0xf1] ;  /* 0x0000f1240a9d7981 */ /* 0x004e64000c1e1100 */
[----:B-1----:R-:W-:-:S05]  /*6840*/  PRMT R3, R157, 0x8880, RZ ;  /* 0x000088809d037816 */ /* 0x002fca00000000ff */
[----:B------:R-:W-:-:S07]  /*6850*/  IMAD R12, R3, R156, RZ ;  /* 0x0000009c030c7224 */ /* 0x000fce00078e02ff */
.L_x_283:
[----:B------:R-:W-:Y:S05]  /*6860*/  BSYNC B1 ;  /* 0x0000000000017941 */ /* 0x000fea0003800000 */
.L_x_282:
[----:B------:R-:W-:Y:S01]  /*6870*/  @!P3 IMAD R147, R147, R155, R12 ;  /* 0x0000009b9393b224 */ /* 0x000fe200078e020c */
[----:B------:R-:W-:Y:S04]  /*6880*/  BSSY B1, `(.L_x_284) ;  /* 0x0000006000017945 */ /* 0x000fe80003800000 */
[----:B------:R0:W-:Y:S01]  /*6890*/  @!P3 STG.E.U8 desc[UR36][R6.64+0xf1], R147 ;  /* 0x0000f1930600b986 */ /* 0x0001e2000c101124 */
[----:B------:R-:W-:Y:S05]  /*68a0*/  @P2 BRA `(.L_x_285) ;  /* 0x00000000000c2947 */ /* 0x000fea0003800000 */
[----:B--2---:R-:W1:Y:S02]  /*68b0*/  LDG.E.U8 R157, desc[UR36][R8.64+0xf8] ;  /* 0x0000f824089d7981 */ /* 0x004e64000c1e1100 */
[----:B-1----:R-:W-:-:S05]  /*68c0*/  PRMT R3, R157, 0x8880, RZ ;  /* 0x000088809d037816 */ /* 0x002fca00000000ff */
[----:B------:R-:W-:-:S07]  /*68d0*/  IMAD R12, R3, R156, RZ ;  /* 0x0000009c030c7224 */ /* 0x000fce00078e02ff */
.L_x_285:
[----:B------:R-:W-:Y:S05]  /*68e0*/  BSYNC B1 ;  /* 0x0000000000017941 */ /* 0x000fea0003800000 */
.L_x_284:
[----:B-1----:R-:W-:Y:S01]  /*68f0*/  @!P2 IMAD R3, R148, R155, R12 ;  /* 0x0000009b9403a224 */ /* 0x002fe200078e020c */
[----:B------:R-:W-:Y:S04]  /*6900*/  BSSY B1, `(.L_x_286) ;  /* 0x0000006000017945 */ /* 0x000fe80003800000 */
[----:B------:R1:W-:Y:S01]  /*6910*/  @!P2 STG.E.U8 desc[UR36][R4.64+0xf8], R3 ;  /* 0x0000f8030400a986 */ /* 0x0003e2000c101124 */
[----:B------:R-:W-:Y:S05]  /*6920*/  @P1 BRA `(.L_x_287) ;  /* 0x00000000000c1947 */ /* 0x000fea0003800000 */
[----:B--2---:R-:W1:Y:S02]  /*6930*/  LDG.E.U8 R157, desc[UR36][R8.64+0xf9] ;  /* 0x0000f924089d7981 */ /* 0x004e64000c1e1100 */
[----:B-1----:R-:W-:-:S05]  /*6940*/  PRMT R3, R157, 0x8880, RZ ;  /* 0x000088809d037816 */ /* 0x002fca00000000ff */
[----:B------:R-:W-:-:S07]  /*6950*/  IMAD R12, R3, R156, RZ ;  /* 0x0000009c030c7224 */ /* 0x000fce00078e02ff */
.L_x_287:
[----:B------:R-:W-:Y:S05]  /*6960*/  BSYNC B1 ;  /* 0x0000000000017941 */ /* 0x000fea0003800000 */
.L_x_286:
[----:B------:R-:W-:Y:S01]  /*6970*/  @!P1 IMAD R149, R149, R155, R12 ;  /* 0x0000009b95959224 */ /* 0x000fe200078e020c */
[----:B------:R-:W-:Y:S04]  /*6980*/  BSSY B1, `(.L_x_288) ;  /* 0x0000006000017945 */ /* 0x000fe80003800000 */
[----:B------:R0:W-:Y:S01]  /*6990*/  @!P1 STG.E.U8 desc[UR36][R4.64+0xf9], R149 ;  /* 0x0000f99504009986 */ /* 0x0001e2000c101124 */
[----:B------:R-:W-:Y:S05]  /*69a0*/  @P5 BRA `(.L_x_289) ;  /* 0x00000000000c5947 */ /* 0x000fea0003800000 */
[----:B--2---:R-:W1:Y:S02]  /*69b0*/  LDG.E.U8 R157, desc[UR36][R10.64+0xf8] ;  /* 0x0000f8240a9d7981 */ /* 0x004e64000c1e1100 */
[----:B-1----:R-:W-:-:S05]  /*69c0*/  PRMT R3, R157, 0x8880, RZ ;  /* 0x000088809d037816 */ /* 0x002fca00000000ff */
[----:B------:R-:W-:-:S07]  /*69d0*/  IMAD R12, R3, R156, RZ ;  /* 0x0000009c030c7224 */ /* 0x000fce00078e02ff */
.L_x_289:
[----:B------:R-:W-:Y:S05]  /*69e0*/  BSYNC B1 ;  /* 0x0000000000017941 */ /* 0x000fea0003800000 */
.L_x_288:
[----:B-1----:R-:W-:Y:S01]  /*69f0*/  @!P5 IMAD R3, R150, R155, R12 ;  /* 0x0000009b9603d224 */ /* 0x002fe200078e020c */
[----:B------:R-:W-:Y:S01]  /*6a00*/  ISETP.LT.OR P0, PT, R0, 0xfa, !P0 ;  /* 0x000000fa0000780c */ /* 0x000fe20004701670 */
[----:B------:R-:W-:Y:S03]  /*6a10*/  BSSY B1, `(.L_x_290) ;  /* 0x0000006000017945 */ /* 0x000fe60003800000 */
[----:B------:R1:W-:Y:S09]  /*6a20*/  @!P5 STG.E.U8 desc[UR36][R6.64+0xf8], R3 ;  /* 0x0000f8030600d986 */ /* 0x0003f2000c101124 */
[----:B------:R-:W-:Y:S05]  /*6a30*/  @P0 BRA `(.L_x_291) ;  /* 0x00000000000c0947 */ /* 0x000fea0003800000 */
[----:B--2---:R-:W1:Y:S02]  /*6a40*/  LDG.E.U8 R157, desc[UR36][R10.64+0xf9] ;  /* 0x0000f9240a9d7981 */ /* 0x004e64000c1e1100 */
[----:B-1----:R-:W-:-:S05]  /*6a50*/  PRMT R3, R157, 0x8880, RZ ;  /* 0x000088809d037816 */ /* 0x002fca00000000ff */
[----:B------:R-:W-:-:S07]  /*6a60*/  IMAD R12, R3, R156, RZ ;  /* 0x0000009c030c7224 */ /* 0x000fce00078e02ff */
.L_x_291:
[----:B------:R-:W-:Y:S05]  /*6a70*/  BSYNC B1 ;  /* 0x0000000000017941 */ /* 0x000fea0003800000 */
.L_x_290:
[----:B------:R-:W-:Y:S01]  /*6a80*/  IMAD R151, R151, R155, R12 ;  /* 0x0000009b97977224 */ /* 0x000fe200078e020c */
[----:B------:R-:W-:Y:S06]  /*6a90*/  @P0 BRA `(.L_x_292) ;  /* 0x0000001800100947 */ /* 0x000fec0003800000 */
[----:B------:R0:W-:Y:S01]  /*6aa0*/  STG.E.U8 desc[UR36][R6.64+0xf9], R151 ;  /* 0x0000f99706007986 */ /* 0x0001e2000c101124 */
[----:B------:R-:W-:Y:S05]  /*6ab0*/  BRA `(.L_x_292) ;  /* 0x0000001800087947 */ /* 0x000fea0003800000 */
.L_x_35:
[C---:B------:R-:W-:Y:S02]  /*6ac0*/  ISETP.GE.AND P1, PT, R162.reuse, 0x1, PT ;  /* 0x00000001a200780c */ /* 0x040fe40003f26270 */
[----:B------:R-:W-:Y:S02]  /*6ad0*/  ISETP.GE.AND P0, PT, R162, 0x9, PT ;  /* 0x00000009a200780c */ /* 0x000fe40003f06270 */
[C---:B------:R-:W-:Y:S02]  /*6ae0*/  ISETP.LT.OR P4, PT, R0.reuse, 0x1, !P1 ;  /* 0x000000010000780c */ /* 0x040fe40004f81670 */
[C---:B------:R-:W-:Y:S02]  /*6af0*/  ISETP.LT.OR P3, PT, R0.reuse, 0x2, !P1 ;  /* 0x000000020000780c */ /* 0x040fe40004f61670 */
[C---:B------:R-:W-:Y:S02]  /*6b00*/  ISETP.LT.OR P2, PT, R0.reuse, 0x1, !P0 ;  /* 0x000000010000780c */ /* 0x040fe40004741670 */
[----:B------:R-:W-:-:S07]  /*6b10*/  ISETP.LT.OR P5, PT, R0, 0x2, !P0 ;  /* 0x000000020000780c */ /* 0x000fce00047a1670 */
[-C--:B------:R-:W-:Y:S02]  /*6b20*/  @!P4 IMAD R3, R24, R155.reuse, RZ ;  /* 0x0000009b1803c224 */ /* 0x080fe400078e02ff */
[-C--:B------:R-:W-:Y:S02]  /*6b30*/  @!P3 IMAD R25, R25, R155.reuse, RZ ;  /* 0x0000009b1919b224 */ /* 0x080fe400078e02ff */
[-C--:B------:R-:W-:Y:S01]  /*6b40*/  @!P2 IMAD R9, R26, R155.reuse, RZ ;  /* 0x0000009b1a09a224 */ /* 0x080fe200078e02ff */
[----:B------:R0:W-:Y:S01]  /*6b50*/  @!P4 STG.E.U8 desc[UR36][R4.64], R3 ;  /* 0x000000030400c986 */ /* 0x0001e2000c101124 */
[C---:B------:R-:W-:Y:S01]  /*6b60*/  ISETP.LT.OR P4, PT, R0.reuse, 0x9, !P1 ;  /* 0x000000090000780c */ /* 0x040fe20004f81670 */
[----:B------:R-:W-:Y:S02]  /*6b70*/  @!P5 IMAD R27, R27, R155, RZ ;  /* 0x0000009b1b1bd224 */ /* 0x000fe400078e02ff */
[----:B------:R-:W-:Y:S01]  /*6b80*/  @!P3 STG.E.U8 desc[UR36][R4.64+0x1], R25 ;  /* 0x000001190400b986 */ /* 0x000fe2000c101124 */
[----:B------:R-:W-:-:S03]  /*6b90*/  ISETP.LT.OR P3, PT, R0, 0xa, !P1 ;  /* 0x0000000a0000780c */ /* 0x000fc60004f61670 */
[----:B------:R1:W-:Y:S01]  /*6ba0*/  @!P2 STG.E.U8 desc[UR36][R6.64], R9 ;  /* 0x000000090600a986 */ /* 0x0003e2000c101124 */
[----:B------:R-:W-:-:S03]  /*6bb0*/  ISETP.LT.OR P2, PT, R0, 0x9, !P0 ;  /* 0x000000090000780c */ /* 0x000fc60004741670 */
[----:B------:R-:W-:Y:S01]  /*6bc0*/  @!P5 STG.E.U8 desc[UR36][R6.64+0x1], R27 ;  /* 0x0000011b0600d986 */ /* 0x000fe2000c101124 */
[----:B------:R-:W-:Y:S01]  /*6bd0*/  ISETP.LT.OR P5, PT, R0, 0xa, !P0 ;  /* 0x0000000a0000780c */ /* 0x000fe200047a1670 */
[----:B------:R-:W-:-:S04]  /*6be0*/  @!P4 IMAD R11, R28, R155, RZ ;  /* 0x0000009b1c0bc224 */ /* 0x000fc800078e02ff */
[-C--:B------:R-:W-:Y:S01]  /*6bf0*/  @!P3 IMAD R29, R29, R155.reuse, RZ ;  /* 0x0000009b1d1db224 */ /* 0x080fe200078e02ff */
[----:B------:R-:W-:Y:S01]  /*6c00*/  @!P4 STG.E.U8 desc[UR36][R4.64+0x8], R11 ;  /* 0x0000080b0400c986 */ /* 0x000fe2000c101124 */
[----:B------:R-:W-:Y:S02]  /*6c10*/  ISETP.LT.OR P4, PT, R0, 0x11, !P1 ;  /* 0x000000110000780c */ /* 0x000fe40004f81670 */
[-C--:B0-----:R-:W-:Y:S01]  /*6c20*/  @!P2 IMAD R3, R30, R155.reuse, RZ ;  /* 0x0000009b1e03a224 */ /* 0x081fe200078e02ff */
[----:B------:R-:W-:Y:S01]  /*6c30*/  @!P3 STG.E.U8 desc[UR36][R4.64+0x9], R29 ;  /* 0x0000091d0400b986 */ /* 0x000fe2000c101124 */
[C---:B------:R-:W-:Y:S02]  /*6c40*/  ISETP.LT.OR P3, PT, R0.reuse, 0x12, !P1 ;  /* 0x000000120000780c */ /* 0x040fe40004f61670 */
[----:B------:R-:W-:Y:S01]  /*6c50*/  @!P5 IMAD R31, R31, R155, RZ ;  /* 0x0000009b1f1fd224 */ /* 0x000fe200078e02ff */
[----:B------:R0:W-:Y:S01]  /*6c60*/  @!P2 STG.E.U8 desc[UR36][R6.64+0x8], R3 ;  /* 0x000008030600a986 */ /* 0x0001e2000c101124 */
[----:B------:R-:W-:-:S03]  /*6c70*/  ISETP.LT.OR P2, PT, R0, 0x11, !P0 ;  /* 0x000000110000780c */ /* 0x000fc60004741670 */
[----:B------:R-:W-:Y:S01]  /*6c80*/  @!P5 STG.E.U8 desc[UR36][R6.64+0x9], R31 ;  /* 0x0000091f0600d986 */ /* 0x000fe2000c101124 */
[----:B------:R-:W-:Y:S01]  /*6c90*/  ISETP.LT.OR P5, PT, R0, 0x12, !P0 ;  /* 0x000000120000780c */ /* 0x000fe200047a1670 */
[----:B-1----:R-:W-:-:S04]  /*6ca0*/  @!P4 IMAD R9, R32, R155, RZ ;  /* 0x0000009b2009c224 */ /* 0x002fc800078e02ff */
        /* <DEDUP_REMOVED lines=301> */
[----:B------:R1:W-:Y:S01]  /*7f80*/  @!P4 STG.E.U8 desc[UR36][R4.64+0xd8], R11 ;  /* 0x0000d80b0400c986 */ /* 0x0003e2000c101124 */
        /* <DEDUP_REMOVED lines=13> */
[-C--:B-1----:R-:W-:Y:S01]  /*8060*/  @!P2 IMAD R11, R138, R155.reuse, RZ ;  /* 0x0000009b8a0ba224 */ /* 0x082fe200078e02ff */
[----:B------:R-:W-:Y:S01]  /*8070*/  @!P3 STG.E.U8 desc[UR36][R4.64+0xe1], R137 ;  /* 0x0000e1890400b986 */ /* 0x000fe2000c101124 */
[C---:B------:R-:W-:Y:S02]  /*8080*/  ISETP.LT.OR P3, PT, R0.reuse, 0xea, !P1 ;  /* 0x000000ea0000780c */ /* 0x040fe40004f61670 */
[----:B------:R-:W-:Y:S01]  /*8090*/  @!P5 IMAD R139, R139, R155, RZ ;  /* 0x0000009b8b8bd224 */ /* 0x000fe200078e02ff */
[----:B------:R1:W-:Y:S01]  /*80a0*/  @!P2 STG.E.U8 desc[UR36][R6.64+0xe0], R11 ;  /* 0x0000e00b0600a986 */ /* 0x0003e2000c101124 */
[----:B------:R-:W-:-:S03]  /*80b0*/  ISETP.LT.OR P2, PT, R0, 0xe9, !P0 ;  /* 0x000000e90000780c */ /* 0x000fc60004741670 */
[----:B------:R-:W-:Y:S01]  /*80c0*/  @!P5 STG.E.U8 desc[UR36][R6.64+0xe1], R139 ;  /* 0x0000e18b0600d986 */ /* 0x000fe2000c101124 */
[----:B------:R-:W-:Y:S01]  /*80d0*/  ISETP.LT.OR P5, PT, R0, 0xea, !P0 ;  /* 0x000000ea0000780c */ /* 0x000fe200047a1670 */
[----:B0-----:R-:W-:-:S04]  /*80e0*/  @!P4 IMAD R3, R140, R155, RZ ;  /* 0x0000009b8c03c224 */ /* 0x001fc800078e02ff */
[-C--:B------:R-:W-:Y:S01]  /*80f0*/  @!P3 IMAD R141, R141, R155.reuse, RZ ;  /* 0x0000009b8d8db224 */ /* 0x080fe200078e02ff */
[----:B------:R0:W-:Y:S01]  /*8100*/  @!P4 STG.E.U8 desc[UR36][R4.64+0xe8], R3 ;  /* 0x0000e8030400c986 */ /* 0x0001e2000c101124 */
[----:B------:R-:W-:Y:S02]  /*8110*/  ISETP.LT.OR P4, PT, R0, 0xf2, !P1 ;  /* 0x000000f20000780c */ /* 0x000fe40004f81670 */
[-C--:B---3--:R-:W-:Y:S01]  /*8120*/  @!P2 IMAD R9, R142, R155.reuse, RZ ;  /* 0x0000009b8e09a224 */ /* 0x088fe200078e02ff */
[----:B------:R-:W-:Y:S01]  /*8130*/  @!P3 STG.E.U8 desc[UR36][R4.64+0xe9], R141 ;  /* 0x0000e98d0400b986 */ /* 0x000fe2000c101124 */
[C---:B------:R-:W-:Y:S02]  /*8140*/  ISETP.LT.OR P3, PT, R0.reuse, 0xf1, !P1 ;  /* 0x000000f10000780c */ /* 0x040fe40004f61670 */
[----:B------:R-:W-:Y:S01]  /*8150*/  @!P5 IMAD R143, R143, R155, RZ ;  /* 0x0000009b8f8fd224 */ /* 0x000fe200078e02ff */
[----:B------:R-:W-:Y:S01]  /*8160*/  @!P2 STG.E.U8 desc[UR36][R6.64+0xe8], R9 ;  /* 0x0000e8090600a986 */ /* 0x000fe2000c101124 */
[----:B------:R-:W-:-:S03]  /*8170*/  ISETP.LT.OR P2, PT, R0, 0xf1, !P0 ;  /* 0x000000f10000780c */ /* 0x000fc60004741670 */
[----:B------:R-:W-:Y:S01]  /*8180*/  @!P5 STG.E.U8 desc[UR36][R6.64+0xe9], R143 ;  /* 0x0000e98f0600d986 */ /* 0x000fe2000c101124 */
[----:B------:R-:W-:Y:S01]  /*8190*/  ISETP.LT.OR P5, PT, R0, 0xf9, !P0 ;  /* 0x000000f90000780c */ /* 0x000fe200047a1670 */
[----:B------:R-:W-:-:S04]  /*81a0*/  @!P4 IMAD R145, R145, R155, RZ ;  /* 0x0000009b9191c224 */ /* 0x000fc800078e02ff */
[-C--:B-1----:R-:W-:Y:S01]  /*81b0*/  @!P3 IMAD R11, R144, R155.reuse, RZ ;  /* 0x0000009b900bb224 */ /* 0x082fe200078e02ff */
[----:B------:R-:W-:Y:S01]  /*81c0*/  @!P4 STG.E.U8 desc[UR36][R4.64+0xf1], R145 ;  /* 0x0000f1910400c986 */ /* 0x000fe2000c101124 */
[C---:B------:R-:W-:Y:S02]  /*81d0*/  ISETP.LT.OR P4, PT, R0.reuse, 0xf2, !P0 ;  /* 0x000000f20000780c */ /* 0x040fe40004781670 */
[C---:B------:R-:W-:Y:S01]  /*81e0*/  ISETP.LT.OR P0, PT, R0.reuse, 0xfa, !P0 ;  /* 0x000000fa0000780c */ /* 0x040fe20004701670 */
[----:B------:R1:W-:Y:S01]  /*81f0*/  @!P3 STG.E.U8 desc[UR36][R4.64+0xf0], R11 ;  /* 0x0000f00b0400b986 */ /* 0x0003e2000c101124 */
[----:B------:R-:W-:Y:S01]  /*8200*/  ISETP.LT.OR P3, PT, R0, 0xf9, !P1 ;  /* 0x000000f90000780c */ /* 0x000fe20004f61670 */
[----:B0-----:R-:W-:Y:S01]  /*8210*/  @!P2 IMAD R3, R146, R155, RZ ;  /* 0x0000009b9203a224 */ /* 0x001fe200078e02ff */
[----:B------:R-:W-:-:S04]  /*8220*/  ISETP.LT.OR P1, PT, R0, 0xfa, !P1 ;  /* 0x000000fa0000780c */ /* 0x000fc80004f21670 */
[----:B------:R0:W-:Y:S03]  /*8230*/  @!P2 STG.E.U8 desc[UR36][R6.64+0xf0], R3 ;  /* 0x0000f0030600a986 */ /* 0x0001e6000c101124 */
[-C--:B------:R-:W-:Y:S02]  /*8240*/  @!P4 IMAD R147, R147, R155.reuse, RZ ;  /* 0x0000009b9393c224 */ /* 0x080fe400078e02ff */
[-C--:B-1----:R-:W-:Y:S02]  /*8250*/  @!P5 IMAD R11, R150, R155.reuse, RZ ;  /* 0x0000009b960bd224 */ /* 0x082fe400078e02ff */
[-C--:B------:R-:W-:Y:S01]  /*8260*/  @!P3 IMAD R9, R148, R155.reuse, RZ ;  /* 0x0000009b9409b224 */ /* 0x080fe200078e02ff */
[----:B------:R0:W-:Y:S01]  /*8270*/  @!P4 STG.E.U8 desc[UR36][R6.64+0xf1], R147 ;  /* 0x0000f1930600c986 */ /* 0x0001e2000c101124 */
[-C--:B------:R-:W-:Y:S02]  /*8280*/  @!P1 IMAD R149, R149, R155.reuse, RZ ;  /* 0x0000009b95959224 */ /* 0x080fe400078e02ff */
[----:B------:R-:W-:Y:S01]  /*8290*/  @!P0 IMAD R151, R151, R155, RZ ;  /* 0x0000009b97978224 */ /* 0x000fe200078e02ff */
[----:B------:R0:W-:Y:S04]  /*82a0*/  @!P3 STG.E.U8 desc[UR36][R4.64+0xf8], R9 ;  /* 0x0000f8090400b986 */ /* 0x0001e8000c101124 */
[----:B------:R0:W-:Y:S04]  /*82b0*/  @!P1 STG.E.U8 desc[UR36][R4.64+0xf9], R149 ;  /* 0x0000f99504009986 */ /* 0x0001e8000c101124 */
[----:B------:R0:W-:Y:S04]  /*82c0*/  @!P5 STG.E.U8 desc[UR36][R6.64+0xf8], R11 ;  /* 0x0000f80b0600d986 */ /* 0x0001e8000c101124 */
[----:B------:R0:W-:Y:S02]  /*82d0*/  @!P0 STG.E.U8 desc[UR36][R6.64+0xf9], R151 ;  /* 0x0000f99706008986 */ /* 0x0001e4000c101124 */
.L_x_292:
[----:B------:R-:W-:Y:S05]  /*82e0*/  BSYNC B0 ;  /* 0x0000000000007941 */ /* 0x000fea0003800000 */
.L_x_34:
[----:B------:R-:W-:Y:S01]  /*82f0*/  ULDC UR4, c[0x0][0xc] ;  /* 0x0000030000047ab9 */ /* 0x000fe20000000800 */
[----:B------:R-:W-:Y:S01]  /*8300*/  ULDC UR5, c[0x0][0x10] ;  /* 0x0000040000057ab9 */ /* 0x000fe20000000800 */
[----:B01----:R-:W0:Y:S01]  /*8310*/  LDC R3, c[0x0][0x14] ;  /* 0x00000500ff037b82 */ /* 0x003e220000000800 */
[----:B------:R-:W-:Y:S01]  /*8320*/  UIMAD.WIDE.U32 UR4, UR4, UR5, URZ ;  /* 0x00000005040472a5 */ /* 0x000fe2000f8e003f */
[----:B------:R-:W-:Y:S01]  /*8330*/  PRMT R0, RZ, 0x7610, R0 ;  /* 0x00007610ff007816 */ /* 0x000fe20000000000 */
[----:B------:R-:W-:Y:S02]  /*8340*/  IMAD.MOV.U32 R153, RZ, RZ, -0x1 ;  /* 0xffffffffff997424 */ /* 0x000fe400078e00ff */
[----:B------:R-:W-:Y:S02]  /*8350*/  IMAD.MOV.U32 R22, RZ, RZ, -0x1 ;  /* 0xffffffffff167424 */ /* 0x000fe400078e00ff */
[----:B0-----:R-:W-:-:S04]  /*8360*/  IMAD.WIDE.U32 R16, R3, UR4, R16 ;  /* 0x0000000403107c25 */ /* 0x001fc8000f8e0010 */
[----:B------:R-:W-:Y:S01]  /*8370*/  IMAD R3, R3, UR5, RZ ;  /* 0x0000000503037c24 */ /* 0x000fe2000f8e02ff */
[----:B------:R-:W-:Y:S02]  /*8380*/  ULDC.64 UR4, c[0x0][0x650] ;  /* 0x0001940000047ab9 */ /* 0x000fe40000000a00 */
[----:B------:R-:W-:Y:S01]  /*8390*/  ISETP.GE.U32.AND P0, PT, R16, UR4, PT ;  /* 0x0000000410007c0c */ /* 0x000fe2000bf06070 */
[----:B------:R-:W-:-:S05]  /*83a0*/  IMAD.IADD R17, R17, 0x1, R3 ;  /* 0x0000000111117824 */ /* 0x000fca00078e0203 */
[----:B------:R-:W-:-:S13]  /*83b0*/  ISETP.GE.U32.AND.EX P0, PT, R17, UR5, PT, P0 ;  /* 0x0000000511007c0c */ /* 0x000fda000bf06100 */
[----:B------:R-:W-:Y:S05]  /*83c0*/  @P0 BRA `(.L_x_293) ;  /* 0x0000000400640947 */ /* 0x000fea0003800000 */
[----:B------:R-:W0:Y:S01]  /*83d0*/  S2R R12, SR_CTAID.X ;  /* 0x00000000000c7919 */ /* 0x000e220000002500 */
[----:B------:R-:W1:Y:S01]  /*83e0*/  LDC.64 R10, c[0x0][0x628] ;  /* 0x00018a00ff0a7b82 */ /* 0x000e620000000a00 */
[----:B------:R-:W-:Y:S01]  /*83f0*/  ULDC UR4, c[0x0][0x150] ;  /* 0x0000540000047ab9 */ /* 0x000fe20000000800 */
[----:B------:R-:W-:Y:S01]  /*8400*/  IMAD.MOV.U32 R8, RZ, RZ, R16 ;  /* 0x000000ffff087224 */ /* 0x000fe200078e0010 */
[----:B------:R-:W0:Y:S01]  /*8410*/  S2R R24, SR_CTAID.Y ;  /* 0x0000000000187919 */ /* 0x000e220000002600 */
[----:B------:R-:W-:-:S04]  /*8420*/  IMAD.MOV.U32 R9, RZ, RZ, R17 ;  /* 0x000000ffff097224 */ /* 0x000fc800078e0011 */
[----:B------:R-:W2:Y:S08]  /*8430*/  LDC R21, c[0x0][0x144] ;  /* 0x00005100ff157b82 */ /* 0x000eb00000000800 */
[----:B------:R-:W2:Y:S08]  /*8440*/  LDC R0, c[0x0][0x630] ;  /* 0x00018c00ff007b82 */ /* 0x000eb00000000800 */
[----:B------:R-:W2:Y:S01]  /*8450*/  LDC.64 R14, c[0x0][0x620] ;  /* 0x00018800ff0e7b82 */ /* 0x000ea20000000a00 */
[----:B-1----:R-:W-:-:S04]  /*8460*/  ISETP.NE.U32.AND P0, PT, R10, RZ, PT ;  /* 0x000000ff0a00720c */ /* 0x002fc80003f05070 */
[----:B------:R-:W-:Y:S02]  /*8470*/  ISETP.NE.AND.EX P0, PT, R11, RZ, PT, P0 ;  /* 0x000000ff0b00720c */ /* 0x000fe40003f05300 */
[----:B0-----:R-:W-:-:S05]  /*8480*/  I2FP.F32.U32 R3, R12 ;  /* 0x0000000c00037245 */ /* 0x001fca0000201000 */
[----:B------:R-:W-:-:S04]  /*8490*/  FMUL R3, R3, UR4 ;  /* 0x0000000403037c20 */ /* 0x000fc80008400000 */
[----:B------:R0:W1:Y:S02]  /*84a0*/  F2I.U32.TRUNC.NTZ R20, R3 ;  /* 0x0000000300147305 */ /* 0x000064000020f000 */
[----:B------:R-:W-:Y:S05]  /*84b0*/  @!P0 BRA `(.L_x_294) ;  /* 0x0000000000288947 */ /* 0x000fea0003800000 */
[----:B0-----:R-:W0:Y:S02]  /*84c0*/  LDC R3, c[0x0][0x634] ;  /* 0x00018d00ff037b82 */ /* 0x001e240000000800 */
[----:B0-----:R-:W-:-:S05]  /*84d0*/  IADD3 R3, P0, R16, R3, RZ ;  /* 0x0000000310037210 */ /* 0x001fca0007f1e0ff */
[----:B------:R-:W-:-:S04]  /*84e0*/  IMAD.X R13, RZ, RZ, R17, P0 ;  /* 0x000000ffff0d7224 */ /* 0x000fc800000e0611 */
[----:B---3--:R-:W-:-:S04]  /*84f0*/  IMAD.WIDE.U32 R4, R13, R10, RZ ;  /* 0x0000000a0d047225 */ /* 0x008fc800078e00ff */
[----:B----4-:R-:W-:-:S04]  /*8500*/  IMAD.WIDE.U32 R6, P0, R3, R11, R4 ;  /* 0x0000000b03067225 */ /* 0x010fc80007800004 */
[----:B------:R-:W-:-:S04]  /*8510*/  IMAD.WIDE.U32 R4, R3, R10, RZ ;  /* 0x0000000a03047225 */ /* 0x000fc800078e00ff */
[----:B------:R-:W-:Y:S01]  /*8520*/  IMAD.X R9, RZ, RZ, RZ, P0 ;  /* 0x000000ffff097224 */ /* 0x000fe200000e06ff */
[----:B------:R-:W-:Y:S01]  /*8530*/  IADD3 RZ, P0, R5, R6, RZ ;  /* 0x0000000605ff7210 */ /* 0x000fe20007f1e0ff */
[----:B------:R-:W-:-:S04]  /*8540*/  IMAD.MOV.U32 R8, RZ, RZ, R7 ;  /* 0x000000ffff087224 */ /* 0x000fc800078e0007 */
[----:B------:R-:W-:-:S08]  /*8550*/  IMAD.WIDE.U32.X R8, R13, R11, R8, P0 ;  /* 0x0000000b0d087225 */ /* 0x000fd000000e0408 */
.L_x_294:
[----:B------:R-:W3:Y:S01]  /*8560*/  LDC.64 R28, c[0x0][0x640] ;  /* 0x00019000ff1c7b82 */ /* 0x000ee20000000a00 */
[-CC-:B--2---:R-:W-:Y:S01]  /*8570*/  SHF.R.U64 R22, R8, R0.reuse, R9.reuse ;  /* 0x0000000008167219 */ /* 0x184fe20000001209 */
[----:B-1----:R-:W-:Y:S01]  /*8580*/  IMAD.MOV R20, RZ, RZ, -R20 ;  /* 0x000000ffff147224 */ /* 0x002fe200078e0a14 */
[----:B------:R-:W-:Y:S01]  /*8590*/  SHF.R.U32.HI R0, RZ, R0, R9 ;  /* 0x00000000ff007219 */ /* 0x000fe20000011609 */
[----:B------:R-:W-:Y:S01]  /*85a0*/  ULDC UR4, c[0x0][0x154] ;  /* 0x0000550000047ab9 */ /* 0x000fe20000000800 */
[----:B0-----:R-:W-:Y:S01]  /*85b0*/  IADD3 R3, P0, RZ, -R22, RZ ;  /* 0x80000016ff037210 */ /* 0x001fe20007f1e0ff */
[----:B------:R-:W-:Y:S02]  /*85c0*/  IMAD R21, R21, R20, R12 ;  /* 0x0000001415157224 */ /* 0x000fe400078e020c */
[----:B----4-:R-:W0:Y:S01]  /*85d0*/  LDC R6, c[0x0][0x618] ;  /* 0x00018600ff067b82 */ /* 0x010e220000000800 */
[----:B------:R-:W-:Y:S02]  /*85e0*/  IMAD.MOV.U32 R7, RZ, RZ, 0x1 ;  /* 0x00000001ff077424 */ /* 0x000fe400078e00ff */
[----:B---3--:R-:W-:-:S04]  /*85f0*/  IMAD.X R5, RZ, RZ, ~R0, P0 ;  /* 0x000000ffff057224 */ /* 0x008fc800000e0e00 */
[-C--:B------:R-:W-:Y:S01]  /*8600*/  IMAD R0, R5, R14.reuse, RZ ;  /* 0x0000000e05007224 */ /* 0x080fe200078e02ff */
[----:B------:R-:W1:Y:S01]  /*8610*/  LDC R8, c[0x0][0x608] ;  /* 0x00018200ff087b82 */ /* 0x000e620000000800 */
[----:B------:R-:W-:-:S04]  /*8620*/  IMAD.WIDE.U32 R4, R3, R14, R16 ;  /* 0x0000000e03047225 */ /* 0x000fc800078e0010 */
[----:B------:R-:W-:Y:S01]  /*8630*/  IMAD R3, R3, R15, R0 ;  /* 0x0000000f03037224 */ /* 0x000fe200078e0200 */
[----:B------:R-:W-:Y:S02]  /*8640*/  I2FP.F32.U32 R0, R24 ;  /* 0x0000001800007245 */ /* 0x000fe40000201000 */
[----:B------:R-:W2:Y:S01]  /*8650*/  LDC R26, c[0x0][0x658] ;  /* 0x00019600ff1a7b82 */ /* 0x000ea20000000800 */
[----:B------:R-:W-:Y:S01]  /*8660*/  IMAD.IADD R3, R5, 0x1, R3 ;  /* 0x0000000105037824 */ /* 0x000fe200078e0203 */
[----:B------:R-:W-:Y:S01]  /*8670*/  ISETP.NE.U32.AND P0, PT, R28, RZ, PT ;  /* 0x000000ff1c00720c */ /* 0x000fe20003f05070 */
[----:B------:R-:W-:Y:S01]  /*8680*/  FMUL R0, R0, UR4 ;  /* 0x0000000400007c20 */ /* 0x000fe20008400000 */
[----:B------:R-:W-:Y:S02]  /*8690*/  IMAD.MOV.U32 R5, RZ, RZ, -0x1 ;  /* 0xffffffffff057424 */ /* 0x000fe400078e00ff */
[----:B------:R-:W-:Y:S01]  /*86a0*/  ISETP.NE.AND.EX P0, PT, R29, RZ, PT, P0 ;  /* 0x000000ff1d00720c */ /* 0x000fe20003f05300 */
[----:B------:R3:W4:Y:S01]  /*86b0*/  F2I.U32.TRUNC.NTZ R13, R0 ;  /* 0x00000000000d7305 */ /* 0x000722000020f000 */
[----:B------:R-:W3:Y:S01]  /*86c0*/  LDC R15, c[0x0][0x148] ;  /* 0x00005200ff0f7b82 */ /* 0x000ee20000000800 */
[----:B0-----:R-:W-:-:S02]  /*86d0*/  SHF.R.U64 R12, R4, R6, R3 ;  /* 0x00000006040c7219 */ /* 0x001fc40000001203 */
[----:B------:R-:W-:-:S05]  /*86e0*/  SHF.R.U32.HI R3, RZ, R6, R3 ;  /* 0x00000006ff037219 */ /* 0x000fca0000011603 */
[----:B------:R-:W0:Y:S01]  /*86f0*/  LDC R20, c[0x0][0x600] ;  /* 0x00018000ff147b82 */ /* 0x000e220000000800 */
[-CC-:B-1----:R-:W-:Y:S02]  /*8700*/  SHF.R.U64 R10, R12, R8.reuse, R3.reuse ;  /* 0x000000080c0a7219 */ /* 0x182fe40000001203 */
[----:B------:R-:W-:-:S05]  /*8710*/  SHF.R.U32.HI R3, RZ, R8, R3 ;  /* 0x00000008ff037219 */ /* 0x000fca0000011603 */
[----:B------:R-:W1:Y:S01]  /*8720*/  LDC R27, c[0x0][0x648] ;  /* 0x00019200ff1b7b82 */ /* 0x000e620000000800 */
[-C--:B--2---:R-:W-:Y:S02]  /*8730*/  SHF.L.U32 R4, R5, R26.reuse, RZ ;  /* 0x0000001a05047219 */ /* 0x084fe400000006ff */
[--C-:B------:R-:W-:Y:S02]  /*8740*/  SHF.R.U64 R14, R10, R26, R3.reuse ;  /* 0x0000001a0a0e7219 */ /* 0x100fe40000001203 */
[----:B------:R-:W-:Y:S02]  /*8750*/  LOP3.LUT R25, RZ, R4, RZ, 0x33, !PT ;  /* 0x00000004ff197212 */ /* 0x000fe400078e33ff */
[-C--:B------:R-:W-:Y:S01]  /*8760*/  SHF.R.U32.HI R5, RZ, R26.reuse, R3 ;  /* 0x0000001aff057219 */ /* 0x080fe20000011603 */
[----:B------:R-:W2:Y:S01]  /*8770*/  LDC R30, c[0x0][0x638] ;  /* 0x00018e00ff1e7b82 */ /* 0x000ea20000000800 */
[----:B------:R-:W-:Y:S01]  /*8780*/  SHF.L.U32 R154, R7, R26, RZ ;  /* 0x0000001a079a7219 */ /* 0x000fe200000006ff */
[----:B------:R-:W-:-:S06]  /*8790*/  IMAD.MOV.U32 R4, RZ, RZ, R14 ;  /* 0x000000ffff047224 */ /* 0x000fcc00078e000e */
[----:B------:R-:W0:Y:S01]  /*87a0*/  LDC R31, c[0x0][0x610] ;  /* 0x00018400ff1f7b82 */ /* 0x000e220000000800 */
[----:B----4-:R-:W-:Y:S05]  /*87b0*/  @!P0 BRA `(.L_x_295) ;  /* 0x0000000000288947 */ /* 0x010fea0003800000 */
        /* <DEDUP_REMOVED lines=10> */
.L_x_295:
[----:B------:R-:W-:Y:S01]  /*8860*/  ISETP.NE.AND P0, PT, R2, 0x1, PT ;  /* 0x000000010200780c */ /* 0x000fe20003f05270 */
[----:B0-----:R-:W-:Y:S01]  /*8870*/  VIADD R7, R20, 0xffffffff ;  /* 0xffffffff14077836 */ /* 0x001fe20000000000 */
[----:B-1-3--:R-:W-:Y:S01]  /*8880*/  SHF.R.U64 R0, R4, R27, R5 ;  /* 0x0000001b04007219 */ /* 0x00afe20000001205 */
[----:B------:R-:W-:Y:S01]  /*8890*/  IMAD.MOV R13, RZ, RZ, -R13 ;  /* 0x000000ffff0d7224 */ /* 0x000fe200078e0a0d */
[----:B------:R-:W-:Y:S01]  /*88a0*/  LOP3.LUT R5, R10, R25, RZ, 0xc0, !PT ;  /* 0x000000190a057212 */ /* 0x000fe200078ec0ff */
[----:B------:R-:W-:Y:S02]  /*88b0*/  IMAD.MOV.U32 R4, RZ, RZ, 0x1 ;  /* 0x00000001ff047424 */ /* 0x000fe400078e00ff */
[----:B------:R-:W-:Y:S02]  /*88c0*/  IMAD.MOV R3, RZ, RZ, -R0 ;  /* 0x000000ffff037224 */ /* 0x000fe400078e0a00 */
[----:B------:R-:W-:Y:S01]  /*88d0*/  IMAD R154, R154, R0, R5 ;  /* 0x000000009a9a7224 */ /* 0x000fe200078e0205 */
[----:B------:R-:W-:Y:S01]  /*88e0*/  LOP3.LUT R5, R12, R7, RZ, 0xc0, !PT ;  /* 0x000000070c057212 */ /* 0x000fe200078ec0ff */
[----:B--2---:R-:W-:-:S02]  /*88f0*/  IMAD R0, R3, R30, R14 ;  /* 0x0000001e03007224 */ /* 0x004fc400078e020e */
[----:B------:R-:W-:Y:S02]  /*8900*/  @P0 IMAD R21, R15, R13, R24 ;  /* 0x0000000d0f150224 */ /* 0x000fe400078e0218 */
[----:B------:R-:W-:Y:S01]  /*8910*/  IMAD R3, R0, R20, R5 ;  /* 0x0000001400037224 */ /* 0x000fe200078e0205 */
[----:B------:R-:W-:Y:S01]  /*8920*/  PRMT R0, R4, 0x7610, R0 ;  /* 0x0000761004007816 */ /* 0x000fe20000000000 */
[----:B------:R-:W-:-:S05]  /*8930*/  IMAD R154, R154, R31, R21 ;  /* 0x0000001f9a9a7224 */ /* 0x000fca00078e0215 */
[----:B------:R-:W-:Y:S02]  /*8940*/  SEL R153, R3, R154, !P0 ;  /* 0x0000009a03997207 */ /* 0x000fe40004000000 */
[----:B------:R-:W-:-:S07]  /*8950*/  SEL R154, R154, R3, !P0 ;  /* 0x000000039a9a7207 */ /* 0x000fce0004000000 */
.L_x_293:
[----:B------:R-:W-:-:S13]  /*8960*/  LOP3.LUT P0, RZ, R0, 0xff, RZ, 0xc0, !PT ;  /* 0x000000ff00ff7812 */ /* 0x000fda000780c0ff */
[----:B------:R-:W-:Y:S05]  /*8970*/  @P0 BRA `(.L_x_296) ;  /* 0xffffff8800140947 */ /* 0x000fea000383ffff */
[----:B------:R-:W-:Y:S05]  /*8980*/  EXIT ;  /* 0x000000000000794d */ /* 0x000fea0003800000 */
.L_x_7:
[----:B0-----:R-:W-:Y:S01]  /*8990*/  ULDC.64 UR4, c[0x0][0x650] ;  /* 0x0001940000047ab9 */ /* 0x001fe20000000a00 */
        /* <DEDUP_REMOVED lines=25> */
.L_x_298:
[----:B------:R-:W0:Y:S01]  /*8b30*/  LDC.64 R28, c[0x0][0x640] ;  /* 0x00019000ff1c7b82 */ /* 0x000e220000000a00 */
[-CC-:B------:R-:W-:Y:S01]  /*8b40*/  SHF.R.U64 R22, R12, R6.reuse, R13.reuse ;  /* 0x000000060c167219 */ /* 0x180fe2000000120d */
[----:B------:R-:W-:Y:S01]  /*8b50*/  IMAD.MOV.U32 R30, RZ, RZ, 0x1 ;  /* 0x00000001ff1e7424 */ /* 0x000fe200078e00ff */
[----:B------:R-:W-:Y:S02]  /*8b60*/  SHF.R.U32.HI R6, RZ, R6, R13 ;  /* 0x00000006ff067219 */ /* 0x000fe4000001160d */
        /* <DEDUP_REMOVED lines=8> */
[----:B------:R-:W-:Y:S01]  /*8bf0*/  IMAD.IADD R9, R9, 0x1, R11 ;  /* 0x0000000109097824 */ /* 0x000fe200078e020b */
[----:B0-----:R-:W-:-:S04]  /*8c00*/  ISETP.NE.U32.AND P0, PT, R28, RZ, PT ;  /* 0x000000ff1c00720c */ /* 0x001fc80003f05070 */
[----:B------:R-:W-:Y:S02]  /*8c10*/  ISETP.NE.AND.EX P0, PT, R29, RZ, PT, P0 ;  /* 0x000000ff1d00720c */ /* 0x000fe40003f05300 */
[----:B------:R-:W0:Y:S01]  /*8c20*/  LDC R20, c[0x0][0x600] ;  /* 0x00018000ff147b82 */ /* 0x000e220000000800 */
[-CC-:B-1----:R-:W-:Y:S01]  /*8c30*/  SHF.R.U64 R14, R8, R10.reuse, R9.reuse ;  /* 0x0000000a080e7219 */ /* 0x182fe20000001209 */
[----:B------:R-:W-:Y:S01]  /*8c40*/  IMAD.MOV.U32 R8, RZ, RZ, -0x1 ;  /* 0xffffffffff087424 */ /* 0x000fe200078e00ff */
[----:B------:R-:W-:-:S05]  /*8c50*/  SHF.R.U32.HI R9, RZ, R10, R9 ;  /* 0x0000000aff097219 */ /* 0x000fca0000011609 */
[----:B------:R-:W1:Y:S01]  /*8c60*/  LDC R26, c[0x0][0x648] ;  /* 0x00019200ff1a7b82 */ /* 0x000e620000000800 */
[-CC-:B--2---:R-:W-:Y:S02]  /*8c70*/  SHF.R.U64 R21, R14, R12.reuse, R9.reuse ;  /* 0x0000000c0e157219 */ /* 0x184fe40000001209 */
[----:B------:R-:W-:-:S05]  /*8c80*/  SHF.R.U32.HI R6, RZ, R12, R9 ;  /* 0x0000000cff067219 */ /* 0x000fca0000011609 */
[----:B------:R-:W2:Y:S01]  /*8c90*/  LDC R27, c[0x0][0x638] ;  /* 0x00018e00ff1b7b82 */ /* 0x000ea20000000800 */
[-C--:B---3--:R-:W-:Y:S02]  /*8ca0*/  SHF.L.U32 R8, R8, R25.reuse, RZ ;  /* 0x0000001908087219 */ /* 0x088fe400000006ff */
[-CC-:B------:R-:W-:Y:S02]  /*8cb0*/  SHF.R.U64 R23, R21, R25.reuse, R6.reuse ;  /* 0x0000001915177219 */ /* 0x180fe40000001206 */
[----:B------:R-:W-:Y:S02]  /*8cc0*/  LOP3.LUT R32, RZ, R8, RZ, 0x33, !PT ;  /* 0x00000008ff207212 */ /* 0x000fe400078e33ff */
[----:B------:R-:W-:Y:S01]  /*8cd0*/  SHF.R.U32.HI R9, RZ, R25, R6 ;  /* 0x00000019ff097219 */ /* 0x000fe20000011606 */
[----:B------:R-:W3:Y:S01]  /*8ce0*/  LDC R31, c[0x0][0x610] ;  /* 0x00018400ff1f7b82 */ /* 0x000ee20000000800 */
[----:B------:R-:W-:Y:S01]  /*8cf0*/  IMAD.MOV.U32 R8, RZ, RZ, R23 ;  /* 0x000000ffff087224 */ /* 0x000fe200078e0017 */
[----:B------:R-:W-:Y:S06]  /*8d00*/  @!P0 BRA `(.L_x_299) ;  /* 0x0000000000288947 */ /* 0x000fec0003800000 */
        /* <DEDUP_REMOVED lines=10> */
.L_x_299:
[----:B------:R-:W-:Y:S02]  /*8db0*/  ISETP.NE.AND P0, PT, R2, 0x1, PT ;  /* 0x000000010200780c */ /* 0x000fe40003f05270 */
[----:B-1----:R-:W-:Y:S01]  /*8dc0*/  SHF.R.U64 R6, R8, R26, R9 ;  /* 0x0000001a08067219 */ /* 0x002fe20000001209 */
[----:B0-----:R-:W-:Y:S01]  /*8dd0*/  VIADD R9, R20, 0xffffffff ;  /* 0xffffffff14097836 */ /* 0x001fe20000000000 */
[----:B------:R-:W-:Y:S02]  /*8de0*/  SHF.L.U32 R30, R30, R25, RZ ;  /* 0x000000191e1e7219 */ /* 0x000fe400000006ff */
[----:B------:R-:W-:Y:S01]  /*8df0*/  LOP3.LUT R5, R21, R32, RZ, 0xc0, !PT ;  /* 0x0000002015057212 */ /* 0x000fe200078ec0ff */
[----:B------:R-:W-:-:S04]  /*8e00*/  IMAD.MOV R8, RZ, RZ, -R6 ;  /* 0x000000ffff087224 */ /* 0x000fc800078e0a06 */
[----:B------:R-:W-:Y:S01]  /*8e10*/  IMAD R6, R30, R6, R5 ;  /* 0x000000061e067224 */ /* 0x000fe200078e0205 */
[----:B------:R-:W-:Y:S01]  /*8e20*/  LOP3.LUT R5, R14, R9, RZ, 0xc0, !PT ;  /* 0x000000090e057212 */ /* 0x000fe200078ec0ff */
[----:B------:R-:W-:Y:S02]  /*8e30*/  @P0 IMAD R3, R7, R24, R4 ;  /* 0x0000001807030224 */ /* 0x000fe400078e0204 */
[----:B--2---:R-:W-:Y:S02]  /*8e40*/  IMAD R4, R8, R27, R23 ;  /* 0x0000001b08047224 */ /* 0x004fe400078e0217 */
[----:B---3--:R-:W-:Y:S02]  /*8e50*/  IMAD R3, R6, R31, R3 ;  /* 0x0000001f06037224 */ /* 0x008fe400078e0203 */
[----:B------:R-:W-:Y:S02]  /*8e60*/  IMAD R4, R4, R20, R5 ;  /* 0x0000001404047224 */ /* 0x000fe400078e0205 */
[----:B------:R-:W-:-:S02]  /*8e70*/  IMAD.MOV.U32 R8, RZ, RZ, 0x1 ;  /* 0x00000001ff087424 */ /* 0x000fc400078e00ff */
[----:B------:R-:W-:Y:S01]  /*8e80*/  IMAD.MOV.U32 R6, RZ, RZ, R22 ;  /* 0x000000ffff067224 */ /* 0x000fe200078e0016 */
[----:B------:R-:W-:Y:S02]  /*8e90*/  SEL R20, R4, R3, !P0 ;  /* 0x0000000304147207 */ /* 0x000fe40004000000 */
[----:B------:R-:W-:-:S07]  /*8ea0*/  SEL R21, R3, R4, !P0 ;  /* 0x0000000403157207 */ /* 0x000fce0004000000 */
.L_x_297:
[----:B------:R-:W-:-:S08]  /*8eb0*/  NOP ;  /* 0x0000000000007918 */ /* 0x000fd00000000000 */
[----:B------:R-:W0:-:S00]  /*8ec0*/  USETMAXREG.DEALLOC.CTAPOOL 0x28 ;  /* 0x00000028000079c8 */ /* 0x000e0000080e0500 */
[----:B0-----:R-:W-:-:S13]  /*8ed0*/  ISETP.NE.AND P0, PT, R0, RZ, PT ;  /* 0x000000ff0000720c */ /* 0x001fda0003f05270 */
[----:B------:R-:W-:Y:S05]  /*8ee0*/  @P0 EXIT ;  /* 0x000000000000094d */ /* 0x000fea0003800000 */
[----:B------:R-:W-:Y:S01]  /*8ef0*/  LOP3.LUT P0, RZ, R8, 0xff, RZ, 0xc0, !PT ;  /* 0x000000ff08ff7812 */ /* 0x000fe2000780c0ff */
[----:B------:R-:W-:Y:S02]  /*8f00*/  IMAD.MOV.U32 R0, RZ, RZ, 0x1 ;  /* 0x00000001ff007424 */ /* 0x000fe400078e00ff */
[----:B------:R-:W-:-:S10]  /*8f10*/  IMAD.MOV.U32 R3, RZ, RZ, RZ ;  /* 0x000000ffff037224 */ /* 0x000fd400078e00ff */
[----:B------:R-:W-:Y:S05]  /*8f20*/  @!P0 BRA `(.L_x_300) ;  /* 0x0000000c00488947 */ /* 0x000fea0003800000 */
[----:B------:R-:W0:Y:S01]  /*8f30*/  LDC R0, c[0x0][0x28c] ;  /* 0x0000a300ff007b82 */ /* 0x000e220000000800 */
[----:B------:R-:W1:Y:S01]  /*8f40*/  S2R R11, SR_CgaCtaId ;  /* 0x00000000000b7919 */ /* 0x000e620000008800 */
[----:B------:R-:W-:Y:S01]  /*8f50*/  ULDC UR5, c[0x0][0x658] ;  /* 0x0001960000057ab9 */ /* 0x000fe20000000800 */
[----:B------:R-:W-:Y:S01]  /*8f60*/  UMOV UR7, 0xffffffff ;  /* 0xffffffff00077882 */ /* 0x000fe20000000000 */
[----:B------:R-:W-:Y:S01]  /*8f70*/  ULDC UR6, c[0x0][0xc] ;  /* 0x0000030000067ab9 */ /* 0x000fe20000000800 */
[----:B------:R-:W-:Y:S01]  /*8f80*/  USHF.L.U32 UR8, UR7, UR5, URZ ;  /* 0x0000000507087299 */ /* 0x000fe2000800063f */
[----:B------:R-:W-:Y:S01]  /*8f90*/  BSSY B0, `(.L_x_300) ;  /* 0x00000cb000007945 */ /* 0x000fe20003800000 */
[----:B------:R-:W-:Y:S01]  /*8fa0*/  UMOV UR9, 0x1 ;  /* 0x0000000100097882 */ /* 0x000fe20000000000 */
[----:B------:R-:W-:Y:S01]  /*8fb0*/  ULDC UR7, c[0x0][0x10] ;  /* 0x0000040000077ab9 */ /* 0x000fe20000000800 */
[----:B------:R-:W-:Y:S01]  /*8fc0*/  USHF.L.U32 UR18, UR9, UR5, URZ ;  /* 0x0000000509127299 */ /* 0x000fe2000800063f */
[----:B------:R-:W-:Y:S01]  /*8fd0*/  IMAD.MOV.U32 R9, RZ, RZ, 0x1 ;  /* 0x00000001ff097424 */ /* 0x000fe200078e00ff */
[----:B------:R-:W-:Y:S01]  /*8fe0*/  UIMAD.WIDE.U32 UR6, UR6, UR7, URZ ;  /* 0x00000007060672a5 */ /* 0x000fe2000f8e003f */
[----:B------:R-:W-:Y:S01]  /*8ff0*/  LOP3.LUT R8, R19, 0x2, RZ, 0xfc, !PT ;  /* 0x0000000213087812 */ /* 0x000fe200078efcff */
[----:B------:R-:W-:Y:S01]  /*9000*/  ULDC UR5, c[0x0][0x14] ;  /* 0x0000050000057ab9 */ /* 0x000fe20000000800 */
[----:B------:R-:W-:Y:S01]  /*9010*/  ULDC UR4, c[0x0][0x600] ;  /* 0x0001800000047ab9 */ /* 0x000fe20000000800 */
[----:B------:R-:W-:-:S02]  /*9020*/  UIMAD.WIDE.U32 UR22, UR6, UR5, URZ ;  /* 0x00000005061672a5 */ /* 0x000fc4000f8e003f */
[----:B------:R-:W-:Y:S02]  /*9030*/  UIMAD UR13, UR7, UR5, URZ ;  /* 0x00000005070d72a4 */ /* 0x000fe4000f8e023f */
[----:B------:R-:W-:Y:S02]  /*9040*/  UIADD3 UR4, UR4, -0x1, URZ ;  /* 0xffffffff04047890 */ /* 0x000fe4000fffe03f */
[----:B------:R-:W-:Y:S02]  /*9050*/  ULOP3.LUT UR17, URZ, UR8, URZ, 0x33, !UPT ;  /* 0x000000083f117292 */ /* 0x000fe4000f8e333f */
[----:B------:R-:W-:Y:S01]  /*9060*/  UIADD3 UR13, UR23, UR13, URZ ;  /* 0x0000000d170d7290 */ /* 0x000fe2000fffe03f */
[----:B0-----:R-:W-:Y:S01]  /*9070*/  VIADD R0, R0, 0x7f ;  /* 0x0000007f00007836 */ /* 0x001fe20000000000 */
[----:B------:R-:W-:-:S04]  /*9080*/  ULDC.64 UR24, c[0x0][0x198] ;  /* 0x0000660000187ab9 */ /* 0x000fc80000000a00 */
[----:B------:R-:W-:Y:S01]  /*9090*/  SHF.R.S32.HI R3, RZ, 0x1f, R0 ;  /* 0x0000001fff037819 */ /* 0x000fe20000011400 */
[----:B-1----:R-:W-:-:S03]  /*90a0*/  IMAD.SHL.U32 R4, R11, 0x4000, RZ ;  /* 0x000040000b047824 */ /* 0x002fc600078e00ff */
[----:B------:R-:W-:Y:S01]  /*90b0*/  LEA.HI R10, R3, R0, RZ, 0x7 ;  /* 0x00000000030a7211 */ /* 0x000fe200078f38ff */
[----:B------:R-:W-:Y:S02]  /*90c0*/  IMAD.SHL.U32 R11, R11, 0x80, RZ ;  /* 0x000000800b0b7824 */ /* 0x000fe400078e00ff */
[----:B------:R-:W-:Y:S01]  /*90d0*/  IMAD.MOV.U32 R0, RZ, RZ, 0x1 ;  /* 0x00000001ff007424 */ /* 0x000fe200078e00ff */
[----:B------:R-:W-:Y:S01]  /*90e0*/  LOP3.LUT R4, R4, 0x4000, RZ, 0xc0, !PT ;  /* 0x0000400004047812 */ /* 0x000fe200078ec0ff */
[----:B------:R-:W-:Y:S01]  /*90f0*/  IMAD.MOV.U32 R3, RZ, RZ, RZ ;  /* 0x000000ffff037224 */ /* 0x000fe200078e00ff */
[----:B------:R-:W-:Y:S02]  /*9100*/  SHF.R.S32.HI R10, RZ, 0x7, R10 ;  /* 0x00000007ff0a7819 */ /* 0x000fe4000001140a */
[----:B------:R-:W-:Y:S01]  /*9110*/  LOP3.LUT R11, R11, 0x80, RZ, 0xc0, !PT ;  /* 0x000000800b0b7812 */ /* 0x000fe200078ec0ff */
[----:B------:R-:W-:Y:S02]  /*9120*/  VIADD R12, R4, 0xc100 ;  /* 0x0000c100040c7836 */ /* 0x000fe40000000000 */
[----:B------:R-:W-:-:S07]  /*9130*/  VIADD R13, R10, 0x1 ;  /* 0x000000010a0d7836 */ /* 0x000fce0000000000 */
.L_x_311:
[----:B------:R-:W-:-:S03]  /*9140*/  UMOV UR5, 0xffffffff ;  /* 0xffffffff00057882 */ /* 0x000fc60000000000 */
[----:B------:R-:W-:Y:S05]  /*9150*/  BRA.DIV UR5, `(.L_x_301) ;  /* 0x0000000e05807947 */ /* 0x000fea000b800000 */
[----:B------:R-:W-:-:S13]  /*9160*/  ELECT P6, URZ, PT ;  /* 0x00000000003f782f */ /* 0x000fda00038c0000 */
.L_x_321:
[----:B------:R-:W0:Y:S01]  /*9170*/  LDC R4, c[0x0][0x28c] ;  /* 0x0000a300ff047b82 */ /* 0x000e220000000800 */
[----:B------:R-:W-:Y:S01]  /*9180*/  BSSY B1, `(.L_x_302) ;  /* 0x0000038000017945 */ /* 0x000fe20003800000 */
[----:B0-----:R-:W-:-:S13]  /*9190*/  ISETP.LT.OR P6, PT, R4, 0x1, !P6 ;  /* 0x000000010400780c */ /* 0x001fda00077c1670 */
[----:B------:R-:W-:Y:S05]  /*91a0*/  @P6 BRA `(.L_x_303) ;  /* 0x0000000000d46947 */ /* 0x000fea0003800000 */
[----:B------:R-:W-:Y:S02]  /*91b0*/  IMAD R20, R20, 0x100, R11 ;  /* 0x0000010014147824 */ /* 0x000fe400078e020b */
[----:B------:R-:W-:Y:S02]  /*91c0*/  IMAD.SHL.U32 R21, R21, 0x80, RZ ;  /* 0x0000008015157824 */ /* 0x000fe400078e00ff */
[----:B------:R-:W-:Y:S02]  /*91d0*/  IMAD.MOV.U32 R24, RZ, RZ, RZ ;  /* 0x000000ffff187224 */ /* 0x000fe400078e00ff */
[----:B------:R-:W-:Y:S02]  /*91e0*/  IMAD.MOV.U32 R4, RZ, RZ, R13 ;  /* 0x000000ffff047224 */ /* 0x000fe400078e000d */
[----:B------:R-:W-:Y:S02]  /*91f0*/  IMAD.MOV.U32 R5, RZ, RZ, R0 ;  /* 0x000000ffff057224 */ /* 0x000fe400078e0000 */
[----:B------:R-:W-:-:S07]  /*9200*/  IMAD.MOV.U32 R7, RZ, RZ, R3 ;  /* 0x000000ffff077224 */ /* 0x000fce00078e0003 */
.L_x_306:
[----:B------:R-:W0:Y:S01]  /*9210*/  S2R R15, SR_CgaCtaId ;  /* 0x00000000000f7919 */ /* 0x000e220000008800 */
[----:B------:R-:W-:Y:S02]  /*9220*/  MOV R14, 0x400 ;  /* 0x00000400000e7802 */ /* 0x000fe40000000f00 */
[----:B------:R-:W-:Y:S02]  /*9230*/  LOP3.LUT P1, RZ, R18, 0x7f, RZ, 0xc0, !PT ;  /* 0x0000007f12ff7812 */ /* 0x000fe4000782c0ff */
[----:B0-----:R-:W-:Y:S02]  /*9240*/  LEA R22, R15, R14, 0x18 ;  /* 0x0000000e0f167211 */ /* 0x001fe400078ec0ff */
[----:B------:R-:W-:-:S09]  /*9250*/  SHF.L.U32 R14, R5, 0x1f, RZ ;  /* 0x0000001f050e7819 */ /* 0x000fd200000006ff */
[----:B------:R-:W0:Y:S01]  /*9260*/  @!P1 LDC R15, c[0x0][0x500] ;  /* 0x00014000ff0f9b82 */ /* 0x000e220000000800 */
[----:B------:R-:W-:-:S04]  /*9270*/  IMAD R23, R7, 0x8, R22 ;  /* 0x0000000807177824 */ /* 0x000fc800078e0216 */
[----:B------:R-:W1:Y:S02]  /*9280*/  SYNCS.PHASECHK.TRANS64.TRYWAIT P0, [R23+URZ+0x18], R14 ;  /* 0x0000180e170075a7 */ /* 0x000e64000800017f */
[----:B-1----:R-:W-:Y:S05]  /*9290*/  @!P0 BRA `(.L_x_304) ;  /* 0x0000000c00508947 */ /* 0x002fea0003800000 */
.L_x_322:
[----:B-1----:R-:W-:Y:S01]  /*92a0*/  PRMT R14, R8, 0x9910, RZ ;  /* 0x00009910080e7816 */ /* 0x002fe200000000ff */
[----:B0-----:R0:W-:Y:S03]  /*92b0*/  @!P1 SYNCS.ARRIVE.TRANS64 RZ, [R23+URZ], R15 ;  /* 0x0000000f17ff99a7 */ /* 0x0011e6000800003f */
[----:B------:R-:W-:-:S13]  /*92c0*/  ISETP.NE.AND P0, PT, R14, 0x2, PT ;  /* 0x000000020e00780c */ /* 0x000fda0003f05270 */
[----:B0-----:R-:W-:Y:S05]  /*92d0*/  @P0 BRA `(.L_x_305) ;  /* 0x0000000000040947 */ /* 0x001fea0003800000 */
[----:B------:R-:W-:Y:S01]  /*92e0*/  BPT.TRAP 0x1 ;  /* 0x000000040000795c */ /* 0x000fe20000300000 */
.L_x_305:
[----:B------:R-:W-:Y:S01]  /*92f0*/  R2UR UR19, R22 ;  /* 0x00000000161372ca */ /* 0x000fe200000e0000 */
[----:B------:R-:W-:Y:S01]  /*9300*/  IMAD R22, R7, 0x4000, R22 ;  /* 0x0000400007167824 */ /* 0x000fe200078e0216 */
[----:B------:R-:W-:Y:S01]  /*9310*/  R2UR UR9, R23 ;  /* 0x00000000170972ca */ /* 0x000fe200000e0000 */
[----:B------:R-:W-:Y:S01]  /*9320*/  IMAD R14, R7, 0x8000, R12 ;  /* 0x00008000070e7824 */ /* 0x000fe200078e020c */
[----:B------:R-:W-:Y:S01]  /*9330*/  UIADD3 UR6, UP0, UR24, 0xf0, URZ ;  /* 0x000000f018067890 */ /* 0x000fe2000ff1e03f */
[----:B------:R-:W-:Y:S01]  /*9340*/  VIADD R4, R4, 0xffffffff ;  /* 0xffffffff04047836 */ /* 0x000fe20000000000 */
[----:B------:R-:W-:Y:S01]  /*9350*/  R2UR UR5, R22 ;  /* 0x00000000160572ca */ /* 0x000fe200000e0000 */
[----:B------:R-:W-:Y:S01]  /*9360*/  UIADD3 UR26, UP1, UR24, 0x1f0, URZ ;  /* 0x000001f0181a7890 */ /* 0x000fe2000ff3e03f */
[----:B------:R-:W-:Y:S01]  /*9370*/  R2UR UR8, R14 ;  /* 0x000000000e0872ca */ /* 0x000fe200000e0000 */
[----:B------:R-:W-:Y:S01]  /*9380*/  UIADD3.X UR7, URZ, UR25, URZ, UP0, !UPT ;  /* 0x000000193f077290 */ /* 0x000fe200087fe43f */
[----:B------:R-:W-:Y:S01]  /*9390*/  R2UR UR11, R21 ;  /* 0x00000000150b72ca */ /* 0x000fe200000e0000 */
[----:B------:R-:W-:Y:S01]  /*93a0*/  VIADD R7, R7, 0x1 ;  /* 0x0000000107077836 */ /* 0x000fe20000000000 */
[----:B------:R-:W-:Y:S01]  /*93b0*/  R2UR UR10, R24 ;  /* 0x00000000180a72ca */ /* 0x000fe200000e0000 */
[----:B------:R-:W-:Y:S01]  /*93c0*/  UIADD3.X UR27, URZ, UR25, URZ, UP1, !UPT ;  /* 0x000000193f1b7290 */ /* 0x000fe20008ffe43f */
[----:B------:R-:W-:Y:S01]  /*93d0*/  R2UR UR12, R6 ;  /* 0x00000000060c72ca */ /* 0x000fe200000e0000 */
[----:B------:R-:W-:Y:S01]  /*93e0*/  UMOV UR14, 0x0 ;  /* 0x00000000000e7882 */ /* 0x000fe20000000000 */
[----:B------:R-:W-:Y:S01]  /*93f0*/  R2UR UR20, R20 ;  /* 0x00000000141472ca */ /* 0x000fe200000e0000 */
[----:B------:R-:W-:Y:S01]  /*9400*/  UMOV UR15, 0x10000000 ;  /* 0x10000000000f7882 */ /* 0x000fe20000000000 */
[----:B------:R-:W-:Y:S01]  /*9410*/  ISETP.GT.AND P1, PT, R4, 0x1, PT ;  /* 0x000000010400780c */ /* 0x000fe20003f24270 */
[----:B------:R-:W-:Y:S01]  /*9420*/  UIADD3 UR16, UR5, 0x100, URZ ;  /* 0x0000010005107890 */ /* 0x000fe2000fffe03f */
[----:B------:R-:W-:Y:S01]  /*9430*/  ISETP.NE.AND P0, PT, R7, 0x3, PT ;  /* 0x000000030700780c */ /* 0x000fe20003f05270 */
[----:B------:R-:W-:Y:S01]  /*9440*/  UIADD3 UR5, UR19, UR8, URZ ;  /* 0x0000000813057290 */ /* 0x000fe2000fffe03f */
[----:B------:R-:W-:Y:S01]  /*9450*/  VIADD R24, R24, 0x80 ;  /* 0x0000008018187836 */ /* 0x000fe20000000000 */
[----:B------:R-:W-:Y:S01]  /*9460*/  UMOV UR21, 0x30000 ;  /* 0x0003000000157882 */ /* 0x000fe20000000000 */
[----:B------:R-:W-:-:S02]  /*9470*/  SEL R14, RZ, 0x1, P0 ;  /* 0x00000001ff0e7807 */ /* 0x000fc40000000000 */
[----:B------:R-:W-:Y:S01]  /*9480*/  UMOV UR8, UR16 ;  /* 0x0000001000087c82 */ /* 0x000fe20008000000 */
[----:B------:R-:W-:Y:S01]  /*9490*/  SEL R7, R7, RZ, P0 ;  /* 0x000000ff07077207 */ /* 0x000fe20000000000 */
[----:B------:R0:W-:Y:S01]  /*94a0*/  UTMALDG.3D [UR8], [UR6], desc[UR14] ;  /* 0x00000e08060075b4 */ /* 0x0001e20008011000 */
[----:B------:R-:W-:Y:S01]  /*94b0*/  LOP3.LUT R5, R5, R14, RZ, 0x3c, !PT ;  /* 0x0000000e05057212 */ /* 0x000fe200078e3cff */
[----:B0-----:R-:W-:Y:S01]  /*94c0*/  UMOV UR11, UR20 ;  /* 0x00000014000b7c82 */ /* 0x001fe20008000000 */
[----:B------:R-:W-:Y:S02]  /*94d0*/  UMOV UR8, UR5 ;  /* 0x0000000500087c82 */ /* 0x000fe40008000000 */
[----:B------:R0:W-:Y:S02]  /*94e0*/  UTMALDG.3D.MULTICAST [UR8], [UR26], UR21, desc[UR14] ;  /* 0x00000e081a0073b4 */ /* 0x0001e40008011815 */
[----:B0-----:R-:W-:Y:S05]  /*94f0*/  @P1 BRA `(.L_x_306) ;  /* 0xfffffffc00441947 */ /* 0x001fea000383ffff */
.L_x_303:
[----:B------:R-:W-:Y:S05]  /*9500*/  BSYNC B1 ;  /* 0x0000000000017941 */ /* 0x000fea0003800000 */
.L_x_302:
[----:B------:R-:W-:Y:S01]  /*9510*/  LOP3.LUT P1, RZ, R9, 0xff, RZ, 0xc0, !PT ;  /* 0x000000ff09ff7812 */ /* 0x000fe2000782c0ff */
[C---:B------:R-:W-:Y:S01]  /*9520*/  IMAD.IADD R6, R10.reuse, 0x1, R3 ;  /* 0x000000010a067824 */ /* 0x040fe200078e0203 */
[----:B------:R-:W-:Y:S01]  /*9530*/  ULDC.64 UR6, c[0x0][0x650] ;  /* 0x0001940000067ab9 */ /* 0x000fe20000000a00 */
[----:B------:R-:W-:Y:S01]  /*9540*/  ISETP.GE.U32.AND P2, PT, R10, 0x3, PT ;  /* 0x000000030a00780c */ /* 0x000fe20003f46070 */
[----:B------:R-:W-:Y:S01]  /*9550*/  BSSY B1, `(.L_x_307) ;  /* 0x000006c000017945 */ /* 0x000fe20003800000 */
[----:B------:R-:W-:Y:S01]  /*9560*/  IMAD.MOV.U32 R21, RZ, RZ, -0x1 ;  /* 0xffffffffff157424 */ /* 0x000fe200078e00ff */
[----:B------:R-:W-:Y:S01]  /*9570*/  ISETP.GT.U32.AND P0, PT, R6, 0x2, PT ;  /* 0x000000020600780c */ /* 0x000fe20003f04070 */
[----:B------:R-:W-:Y:S01]  /*9580*/  IMAD.MOV.U32 R20, RZ, RZ, -0x1 ;  /* 0xffffffffff147424 */ /* 0x000fe200078e00ff */
[----:B------:R-:W-:Y:S02]  /*9590*/  PRMT R9, RZ, 0x7610, R9 ;  /* 0x00007610ff097816 */ /* 0x000fe40000000009 */
[----:B------:R-:W-:-:S03]  /*95a0*/  ISETP.LT.U32.AND P0, PT, R10, 0x3, P0 ;  /* 0x000000030a00780c */ /* 0x000fc60000701070 */
[----:B------:R-:W0:Y:S01]  /*95b0*/  @P1 S2R R5, SR_CgaCtaId ;  /* 0x0000000000051919 */ /* 0x000e220000008800 */
[----:B------:R-:W-:-:S04]  /*95c0*/  @P1 MOV R4, 0x400 ;  /* 0x0000040000041802 */ /* 0x000fc80000000f00 */
[----:B0-----:R-:W-:Y:S01]  /*95d0*/  @P1 LEA R3, R5, R4, 0x18 ;  /* 0x0000000405031211 */ /* 0x001fe200078ec0ff */
[----:B------:R-:W-:-:S03]  /*95e0*/  IMAD.WIDE.U32 R4, R6, -0x55555555, RZ ;  /* 0xaaaaaaab06047825 */ /* 0x000fc600078e00ff */
[----:B------:R0:W-:Y:S01]  /*95f0*/  @P1 SYNCS.ARRIVE.TRANS64.A1T0 RZ, [R3+URZ+0x48], RZ ;  /* 0x000048ff03ff19a7 */ /* 0x0001e2000810003f */
[----:B------:R-:W-:Y:S02]  /*9600*/  IADD3 R16, P1, R16, UR22, RZ ;  /* 0x0000001610107c10 */ /* 0x000fe4000ff3e0ff */
[----:B------:R-:W-:Y:S02]  /*9610*/  SHF.R.U32.HI R5, RZ, 0x1, R5 ;  /* 0x00000001ff057819 */ /* 0x000fe40000011605 */
[----:B------:R-:W-:Y:S02]  /*9620*/  IADD3.X R17, R17, UR13, RZ, P1, !PT ;  /* 0x0000000d11117c10 */ /* 0x000fe40008ffe4ff */
[----:B------:R-:W-:Y:S02]  /*9630*/  PRMT R4, RZ, 0x7610, R4 ;  /* 0x00007610ff047816 */ /* 0x000fe40000000004 */
[----:B0-----:R-:W-:Y:S02]  /*9640*/  SEL R3, RZ, 0x1, !P0 ;  /* 0x00000001ff037807 */ /* 0x001fe40004000000 */
[----:B------:R-:W-:-:S02]  /*9650*/  ISETP.GE.U32.AND P0, PT, R16, UR6, PT ;  /* 0x0000000610007c0c */ /* 0x000fc4000bf06070 */
[----:B------:R-:W-:Y:S01]  /*9660*/  LOP3.LUT R0, R0, R3, RZ, 0x3c, !PT ;  /* 0x0000000300007212 */ /* 0x000fe200078e3cff */
[----:B------:R-:W-:Y:S01]  /*9670*/  IMAD R3, R5, -0x3, R6 ;  /* 0xfffffffd05037824 */ /* 0x000fe200078e0206 */
[----:B------:R-:W-:Y:S01]  /*9680*/  ISETP.GE.U32.AND.EX P0, PT, R17, UR7, PT, P0 ;  /* 0x0000000711007c0c */ /* 0x000fe2000bf06100 */
[----:B------:R-:W-:Y:S01]  /*9690*/  IMAD.MOV.U32 R6, RZ, RZ, -0x1 ;  /* 0xffffffffff067424 */ /* 0x000fe200078e00ff */
[----:B------:R-:W-:-:S11]  /*96a0*/  @P2 LOP3.LUT R0, R0, 0x1, R5, 0x78, !PT ;  /* 0x0000000100002812 */ /* 0x000fd600078e7805 */
[----:B------:R-:W-:Y:S05]  /*96b0*/  @P0 BRA `(.L_x_308) ;  /* 0x0000000400540947 */ /* 0x000fea0003800000 */
[----:B------:R-:W0:Y:S01]  /*96c0*/  S2R R15, SR_CTAID.X ;  /* 0x00000000000f7919 */ /* 0x000e220000002500 */
[----:B------:R-:W-:Y:S01]  /*96d0*/  ULDC.64 UR6, c[0x0][0x628] ;  /* 0x00018a0000067ab9 */ /* 0x000fe20000000a00 */
[----:B------:R-:W-:Y:S01]  /*96e0*/  ULDC UR8, c[0x0][0x630] ;  /* 0x00018c0000087ab9 */ /* 0x000fe20000000800 */
[----:B------:R-:W-:Y:S01]  /*96f0*/  ISETP.NE.U32.AND P0, PT, RZ, UR6, PT ;  /* 0x00000006ff007c0c */ /* 0x000fe2000bf05070 */
[----:B------:R-:W1:Y:S01]  /*9700*/  S2R R20, SR_CTAID.Y ;  /* 0x0000000000147919 */ /* 0x000e620000002600 */
[----:B------:R-:W-:Y:S01]  /*9710*/  ULDC UR9, c[0x0][0x150] ;  /* 0x0000540000097ab9 */ /* 0x000fe20000000800 */
[----:B------:R-:W-:Y:S01]  /*9720*/  IMAD.MOV.U32 R4, RZ, RZ, R16 ;  /* 0x000000ffff047224 */ /* 0x000fe200078e0010 */
[----:B------:R-:W-:Y:S01]  /*9730*/  ISETP.NE.AND.EX P0, PT, RZ, UR7, PT, P0 ;  /* 0x00000007ff007c0c */ /* 0x000fe2000bf05300 */
[----:B------:R-:W-:Y:S01]  /*9740*/  IMAD.MOV.U32 R5, RZ, RZ, R17 ;  /* 0x000000ffff057224 */ /* 0x000fe200078e0011 */
[----:B0-----:R-:W-:-:S11]  /*9750*/  I2FP.F32.U32 R22, R15 ;  /* 0x0000000f00167245 */ /* 0x001fd60000201000 */
[----:B------:R-:W-:Y:S05]  /*9760*/  @!P0 BRA `(.L_x_309) ;  /* 0x0000000000288947 */ /* 0x000fea0003800000 */
[----:B------:R-:W-:Y:S02]  /*9770*/  ULDC UR5, c[0x0][0x634] ;  /* 0x00018d0000057ab9 */ /* 0x000fe40000000800 */
[----:B------:R-:W-:-:S05]  /*9780*/  IADD3 R5, P0, R16, UR5, RZ ;  /* 0x0000000510057c10 */ /* 0x000fca000ff1e0ff */
[----:B------:R-:W-:-:S04]  /*9790*/  IMAD.X R21, RZ, RZ, R17, P0 ;  /* 0x000000ffff157224 */ /* 0x000fc800000e0611 */
[----:B------:R-:W-:-:S04]  /*97a0*/  IMAD.WIDE.U32 R6, R21, UR6, RZ ;  /* 0x0000000615067c25 */ /* 0x000fc8000f8e00ff */
[----:B------:R-:W-:-:S04]  /*97b0*/  IMAD.WIDE.U32 R6, P0, R5, UR7, R6 ;  /* 0x0000000705067c25 */ /* 0x000fc8000f800006 */
[----:B------:R-:W-:-:S04]  /*97c0*/  IMAD.WIDE.U32 R4, R5, UR6, RZ ;  /* 0x0000000605047c25 */ /* 0x000fc8000f8e00ff */
[----:B------:R-:W-:Y:S01]  /*97d0*/  IMAD.MOV.U32 R4, RZ, RZ, R7 ;  /* 0x000000ffff047224 */ /* 0x000fe200078e0007 */
[----:B------:R-:W-:Y:S01]  /*97e0*/  IADD3 RZ, P1, R5, R6, RZ ;  /* 0x0000000605ff7210 */ /* 0x000fe20007f3e0ff */
[----:B------:R-:W-:-:S04]  /*97f0*/  IMAD.X R5, RZ, RZ, RZ, P0 ;  /* 0x000000ffff057224 */ /* 0x000fc800000e06ff */
[----:B------:R-:W-:-:S08]  /*9800*/  IMAD.WIDE.U32.X R4, R21, UR7, R4, P1 ;  /* 0x0000000715047c25 */ /* 0x000fd000088e0404 */
.L_x_309:
[--C-:B------:R-:W-:Y:S01]  /*9810*/  SHF.R.U64 R14, R4, UR8, R5.reuse ;  /* 0x00000008040e7c19 */ /* 0x100fe20008001205 */
[----:B------:R-:W-:Y:S01]  /*9820*/  FMUL R22, R22, UR9 ;  /* 0x0000000916167c20 */ /* 0x000fe20008400000 */
[----:B------:R-:W-:Y:S01]  /*9830*/  SHF.R.U32.HI R4, RZ, UR8, R5 ;  /* 0x00000008ff047c19 */ /* 0x000fe20008011605 */
[----:B------:R-:W0:Y:S01]  /*9840*/  LDC R6, c[0x0][0x144] ;  /* 0x00005100ff067b82 */ /* 0x000e220000000800 */
[----:B------:R-:W-:Y:S01]  /*9850*/  IADD3 R5, P0, RZ, -R14, RZ ;  /* 0x8000000eff057210 */ /* 0x000fe20007f1e0ff */
[----:B------:R-:W-:Y:S01]  /*9860*/  ULDC UR5, c[0x0][0x154] ;  /* 0x0000550000057ab9 */ /* 0x000fe20000000800 */
[----:B-1----:R-:W-:Y:S01]  /*9870*/  I2FP.F32.U32 R7, R20 ;  /* 0x0000001400077245 */ /* 0x002fe20000201000 */
[----:B------:R-:W1:Y:S01]  /*9880*/  F2I.U32.TRUNC.NTZ R22, R22 ;  /* 0x0000001600167305 */ /* 0x000e62000020f000 */
[----:B------:R-:W-:Y:S01]  /*9890*/  ULDC.64 UR6, c[0x0][0x620] ;  /* 0x0001880000067ab9 */ /* 0x000fe20000000a00 */
[----:B------:R-:W-:Y:S01]  /*98a0*/  IMAD.X R4, RZ, RZ, ~R4, P0 ;  /* 0x000000ffff047224 */ /* 0x000fe200000e0e04 */
[----:B------:R-:W-:Y:S01]  /*98b0*/  ISETP.NE.AND P2, PT, R2, 0x1, PT ;  /* 0x000000010200780c */ /* 0x000fe20003f45270 */
[----:B------:R-:W-:Y:S01]  /*98c0*/  FMUL R23, R7, UR5 ;  /* 0x0000000507177c20 */ /* 0x000fe20008400000 */
[----:B------:R-:W2:Y:S01]  /*98d0*/  LDC R25, c[0x0][0x148] ;  /* 0x00005200ff197b82 */ /* 0x000ea20000000800 */
[----:B------:R-:W-:Y:S01]  /*98e0*/  IMAD R4, R4, UR6, RZ ;  /* 0x0000000604047c24 */ /* 0x000fe2000f8e02ff */
[----:B------:R-:W-:-:S03]  /*98f0*/  ULDC UR5, c[0x0][0x618] ;  /* 0x0001860000057ab9 */ /* 0x000fc60000000800 */
[----:B------:R-:W3:Y:S01]  /*9900*/  F2I.U32.TRUNC.NTZ R23, R23 ;  /* 0x0000001700177305 */ /* 0x000ee2000020f000 */
[C---:B------:R-:W-:Y:S02]  /*9910*/  IMAD R7, R5.reuse, UR7, R4 ;  /* 0x0000000705077c24 */ /* 0x040fe4000f8e0204 */
[----:B------:R-:W-:Y:S01]  /*9920*/  IMAD.WIDE.U32 R4, R5, UR6, R16 ;  /* 0x0000000605047c25 */ /* 0x000fe2000f8e0010 */
[----:B------:R-:W-:Y:S02]  /*9930*/  ULDC.64 UR6, c[0x0][0x640] ;  /* 0x0001900000067ab9 */ /* 0x000fe40000000a00 */
[----:B------:R-:W-:Y:S01]  /*9940*/  ISETP.NE.U32.AND P0, PT, RZ, UR6, PT ;  /* 0x00000006ff007c0c */ /* 0x000fe2000bf05070 */
[----:B------:R-:W-:Y:S02]  /*9950*/  IMAD.IADD R5, R5, 0x1, R7 ;  /* 0x0000000105057824 */ /* 0x000fe400078e0207 */
[----:B-1----:R-:W-:Y:S01]  /*9960*/  IMAD.MOV R22, RZ, RZ, -R22 ;  /* 0x000000ffff167224 */ /* 0x002fe200078e0a16 */
[----:B------:R-:W-:-:S02]  /*9970*/  ISETP.NE.AND.EX P0, PT, RZ, UR7, PT, P0 ;  /* 0x00000007ff007c0c */ /* 0x000fc4000bf05300 */
[----:B------:R-:W-:Y:S01]  /*9980*/  SHF.R.U64 R21, R4, UR5, R5 ;  /* 0x0000000504157c19 */ /* 0x000fe20008001205 */
[----:B0-----:R-:W-:Y:S01]  /*9990*/  IMAD R15, R6, R22, R15 ;  /* 0x00000016060f7224 */ /* 0x001fe200078e020f */
[----:B------:R-:W-:Y:S01]  /*99a0*/  SHF.R.U32.HI R4, RZ, UR5, R5 ;  /* 0x00000005ff047c19 */ /* 0x000fe20008011605 */
[----:B------:R-:W-:Y:S01]  /*99b0*/  ULDC UR5, c[0x0][0x608] ;  /* 0x0001820000057ab9 */ /* 0x000fe20000000800 */
[----:B---3--:R-:W-:Y:S02]  /*99c0*/  IMAD.MOV R6, RZ, RZ, -R23 ;  /* 0x000000ffff067224 */ /* 0x008fe400078e0a17 */
[--C-:B------:R-:W-:Y:S02]  /*99d0*/  SHF.R.U64 R22, R21, UR5, R4.reuse ;  /* 0x0000000515167c19 */ /* 0x100fe40008001204 */
[----:B------:R-:W-:Y:S01]  /*99e0*/  SHF.R.U32.HI R5, RZ, UR5, R4 ;  /* 0x00000005ff057c19 */ /* 0x000fe20008011604 */
[----:B------:R-:W-:Y:S01]  /*99f0*/  ULDC UR5, c[0x0][0x658] ;  /* 0x0001960000057ab9 */ /* 0x000fe20000000800 */
[----:B--2---:R-:W-:-:S02]  /*9a00*/  @P2 IMAD R15, R25, R6, R20 ;  /* 0x00000006190f2224 */ /* 0x004fc400078e0214 */
[--C-:B------:R-:W-:Y:S02]  /*9a10*/  SHF.R.U64 R20, R22, UR5, R5.reuse ;  /* 0x0000000516147c19 */ /* 0x100fe40008001205 */
[----:B------:R-:W-:-:S03]  /*9a20*/  SHF.R.U32.HI R23, RZ, UR5, R5 ;  /* 0x00000005ff177c19 */ /* 0x000fc60008011605 */
[----:B------:R-:W-:Y:S02]  /*9a30*/  IMAD.MOV.U32 R6, RZ, RZ, R20 ;  /* 0x000000ffff067224 */ /* 0x000fe400078e0014 */
[----:B------:R-:W-:Y:S01]  /*9a40*/  IMAD.MOV.U32 R5, RZ, RZ, R23 ;  /* 0x000000ffff057224 */ /* 0x000fe200078e0017 */
[----:B------:R-:W-:Y:S06]  /*9a50*/  @!P0 BRA `(.L_x_310) ;  /* 0x00000000002c8947 */ /* 0x000fec0003800000 */
        /* <DEDUP_REMOVED lines=9> */
[----:B------:R-:W-:-:S04]  /*9af0*/  IMAD.WIDE.U32.X R4, R23, UR7, R4, P1 ;  /* 0x0000000717047c25 */ /* 0x000fc800088e0404 */
[----:B------:R-:W-:-:S07]  /*9b00*/  IMAD.MOV.U32 R6, RZ, RZ, R4 ;  /* 0x000000ffff067224 */ /* 0x000fce00078e0004 */
.L_x_310:
[----:B------:R-:W-:Y:S01]  /*9b10*/  ULDC UR5, c[0x0][0x648] ;  /* 0x0001920000057ab9 */ /* 0x000fe20000000800 */
[----:B------:R-:W-:Y:S01]  /*9b20*/  LOP3.LUT R4, R22, UR17, RZ, 0xc0, !PT ;  /* 0x0000001116047c12 */ /* 0x000fe2000f8ec0ff */
[----:B------:R-:W-:Y:S01]  /*9b30*/  ULDC UR6, c[0x0][0x610] ;  /* 0x0001840000067ab9 */ /* 0x000fe20000000800 */
[----:B------:R-:W-:Y:S01]  /*9b40*/  SHF.R.U64 R5, R6, UR5, R5 ;  /* 0x0000000506057c19 */ /* 0x000fe20008001205 */
[----:B------:R-:W-:Y:S01]  /*9b50*/  ULDC UR5, c[0x0][0x638] ;  /* 0x00018e0000057ab9 */ /* 0x000fe20000000800 */
[----:B------:R-:W-:-:S03]  /*9b60*/  LOP3.LUT R21, R21, UR4, RZ, 0xc0, !PT ;  /* 0x0000000415157c12 */ /* 0x000fc6000f8ec0ff */
[----:B------:R-:W-:Y:S02]  /*9b70*/  IMAD.MOV R7, RZ, RZ, -R5 ;  /* 0x000000ffff077224 */ /* 0x000fe400078e0a05 */
[----:B------:R-:W-:Y:S02]  /*9b80*/  IMAD R4, R5, UR18, R4 ;  /* 0x0000001205047c24 */ /* 0x000fe4000f8e0204 */
[----:B------:R-:W-:Y:S01]  /*9b90*/  IMAD R20, R7, UR5, R20 ;  /* 0x0000000507147c24 */ /* 0x000fe2000f8e0214 */
[----:B------:R-:W-:Y:S01]  /*9ba0*/  ULDC UR5, c[0x0][0x600] ;  /* 0x0001800000057ab9 */ /* 0x000fe20000000800 */
[----:B------:R-:W-:Y:S02]  /*9bb0*/  IMAD R15, R4, UR6, R15 ;  /* 0x00000006040f7c24 */ /* 0x000fe4000f8e020f */
[----:B------:R-:W-:Y:S02]  /*9bc0*/  IMAD R6, R20, UR5, R21 ;  /* 0x0000000514067c24 */ /* 0x000fe4000f8e0215 */
[----:B------:R-:W-:-:S03]  /*9bd0*/  IMAD.MOV.U32 R4, RZ, RZ, 0x1 ;  /* 0x00000001ff047424 */ /* 0x000fc600078e00ff */
[----:B------:R-:W-:Y:S02]  /*9be0*/  SEL R20, R6, R15, !P2 ;  /* 0x0000000f06147207 */ /* 0x000fe40005000000 */
[----:B------:R-:W-:Y:S01]  /*9bf0*/  SEL R21, R15, R6, !P2 ;  /* 0x000000060f157207 */ /* 0x000fe20005000000 */
[----:B------:R-:W-:-:S07]  /*9c00*/  IMAD.MOV.U32 R6, RZ, RZ, R14 ;  /* 0x000000ffff067224 */ /* 0x000fce00078e000e */
.L_x_308:
[----:B------:R-:W-:Y:S05]  /*9c10*/  BSYNC B1 ;  /* 0x0000000000017941 */ /* 0x000fea0003800000 */
.L_x_307:
[----:B------:R-:W-:-:S13]  /*9c20*/  LOP3.LUT P0, RZ, R4, 0xff, RZ, 0xc0, !PT ;  /* 0x000000ff04ff7812 */ /* 0x000fda000780c0ff */
[----:B------:R-:W-:Y:S05]  /*9c30*/  @P0 BRA `(.L_x_311) ;  /* 0xfffffff400400947 */ /* 0x000fea000383ffff */
[----:B------:R-:W-:Y:S05]  /*9c40*/  BSYNC B0 ;  /* 0x0000000000007941 */ /* 0x000fea0003800000 */
.L_x_300:
[----:B------:R-:W-:-:S03]  /*9c50*/  UMOV UR5, 0xffffffff ;  /* 0xffffffff00057882 */ /* 0x000fc60000000000 */
[----:B------:R-:W-:Y:S05]  /*9c60*/  BRA.DIV UR5, `(.L_x_312) ;  /* 0x0000000205f07947 */ /* 0x000fea000b800000 */
[----:B------:R-:W-:-:S13]  /*9c70*/  ELECT P6, URZ, PT ;  /* 0x00000000003f782f */ /* 0x000fda00038c0000 */
.L_x_325:
[----:B------:R-:W-:Y:S04]  /*9c80*/  BSSY B0, `(.L_x_313) ;  /* 0x0000022000007945 */ /* 0x000fe80003800000 */
[----:B------:R-:W-:Y:S05]  /*9c90*/  @!P6 BRA `(.L_x_314) ;  /* 0x000000000080e947 */ /* 0x000fea0003800000 */
[----:B------:R-:W-:-:S04]  /*9ca0*/  LOP3.LUT R19, R19, 0x2, RZ, 0xfc, !PT ;  /* 0x0000000213137812 */ /* 0x000fc800078efcff */
[----:B------:R-:W-:-:S13]  /*9cb0*/  ISETP.NE.AND P0, PT, R19, 0x3, PT ;  /* 0x000000031300780c */ /* 0x000fda0003f05270 */
[----:B------:R-:W-:Y:S05]  /*9cc0*/  @!P0 BRA `(.L_x_315) ;  /* 0x0000000000048947 */ /* 0x000fea0003800000 */
[----:B------:R-:W-:Y:S01]  /*9cd0*/  BPT.TRAP 0x1 ;  /* 0x000000040000795c */ /* 0x000fe20000300000 */
.L_x_315:
[----:B------:R-:W0:Y:S01]  /*9ce0*/  S2R R5, SR_CgaCtaId ;  /* 0x0000000000057919 */ /* 0x000e220000008800 */
[----:B------:R-:W-:Y:S02]  /*9cf0*/  MOV R2, 0x400 ;  /* 0x0000040000027802 */ /* 0x000fe40000000f00 */
[----:B------:R-:W-:Y:S02]  /*9d00*/  SHF.L.U32 R4, R0, 0x1f, RZ ;  /* 0x0000001f00047819 */ /* 0x000fe400000006ff */
[----:B0-----:R-:W-:-:S05]  /*9d10*/  LEA R2, R5, R2, 0x18 ;  /* 0x0000000205027211 */ /* 0x001fca00078ec0ff */
[----:B------:R-:W-:-:S04]  /*9d20*/  VIADD R2, R2, 0x18 ;  /* 0x0000001802027836 */ /* 0x000fc80000000000 */
[C---:B------:R-:W-:Y:S02]  /*9d30*/  IMAD R7, R3.reuse, 0x8, R2 ;  /* 0x0000000803077824 */ /* 0x040fe400078e0202 */
[----:B------:R-:W-:Y:S02]  /*9d40*/  VIADD R3, R3, 0x1 ;  /* 0x0000000103037836 */ /* 0x000fe40000000000 */
[----:B------:R-:W0:Y:S03]  /*9d50*/  SYNCS.PHASECHK.TRANS64.TRYWAIT P0, [R7+URZ], R4 ;  /* 0x00000004070075a7 */ /* 0x000e26000800017f */
[----:B------:R-:W-:-:S04]  /*9d60*/  ISETP.NE.AND P1, PT, R3, 0x3, PT ;  /* 0x000000030300780c */ /* 0x000fc80003f25270 */
[----:B------:R-:W-:Y:S02]  /*9d70*/  SEL R5, RZ, 0x1, P1 ;  /* 0x00000001ff057807 */ /* 0x000fe40000800000 */
[----:B------:R-:W-:Y:S02]  /*9d80*/  SEL R3, R3, RZ, P1 ;  /* 0x000000ff03037207 */ /* 0x000fe40000800000 */
[----:B------:R-:W-:-:S03]  /*9d90*/  LOP3.LUT R9, R0, R5, RZ, 0x3c, !PT ;  /* 0x0000000500097212 */ /* 0x000fc600078e3cff */
[----:B------:R-:W-:Y:S01]  /*9da0*/  IMAD R6, R3, 0x8, R2 ;  /* 0x0000000803067824 */ /* 0x000fe200078e0202 */
[----:B------:R-:W-:Y:S01]  /*9db0*/  SHF.L.U32 R5, R9, 0x1f, RZ ;  /* 0x0000001f09057819 */ /* 0x000fe200000006ff */
[----:B0-----:R-:W-:Y:S06]  /*9dc0*/  @!P0 BRA `(.L_x_316) ;  /* 0x0000000000b88947 */ /* 0x001fec0003800000 */
.L_x_326:
[----:B------:R-:W1:Y:S01]  /*9dd0*/  SYNCS.PHASECHK.TRANS64.TRYWAIT P0, [R6+URZ], R5 ;  /* 0x00000005060075a7 */ /* 0x000e62000800017f */
[----:B------:R-:W-:-:S05]  /*9de0*/  VIADD R0, R3, 0x1 ;  /* 0x0000000103007836 */ /* 0x000fca0000000000 */
[----:B------:R-:W-:-:S04]  /*9df0*/  ISETP.NE.AND P1, PT, R0, 0x3, PT ;  /* 0x000000030000780c */ /* 0x000fc80003f25270 */
[----:B0-----:R-:W-:Y:S02]  /*9e00*/  SEL R4, RZ, 0x1, P1 ;  /* 0x00000001ff047807 */ /* 0x001fe40000800000 */
[----:B------:R-:W-:Y:S02]  /*9e10*/  SEL R3, R0, RZ, P1 ;  /* 0x000000ff00037207 */ /* 0x000fe40000800000 */
[----:B------:R-:W-:Y:S01]  /*9e20*/  LOP3.LUT R0, R9, R4, RZ, 0x3c, !PT ;  /* 0x0000000409007212 */ /* 0x000fe200078e3cff */
[----:B-1----:R-:W-:Y:S06]  /*9e30*/  @!P0 BRA `(.L_x_317) ;  /* 0x0000000000b08947 */ /* 0x002fec0003800000 */
.L_x_327:
[----:B------:R-:W-:Y:S01]  /*9e40*/  IMAD R3, R3, 0x8, R2 ;  /* 0x0000000803037824 */ /* 0x000fe200078e0202 */
[----:B------:R-:W-:-:S07]  /*9e50*/  SHF.L.U32 R0, R0, 0x1f, RZ ;  /* 0x0000001f00007819 */ /* 0x000fce00000006ff */
.L_x_318:
[----:B-1----:R1:W2:Y:S02]  /*9e60*/  SYNCS.PHASECHK.TRANS64.TRYWAIT P0, [R3+URZ], R0 ;  /* 0x00000000030075a7 */ /* 0x0022a4000800017f */
[----:B--2---:R-:W-:Y:S05]  /*9e70*/  @!P0 NANOSLEEP.SYNCS 0x989680 ;  /* 0x009896800000895d */ /* 0x004fea0003900000 */
[----:B------:R-:W2:Y:S02]  /*9e80*/  @!P0 SYNCS.PHASECHK.TRANS64 P0, [R3+URZ], R0 ;  /* 0x00000000030085a7 */ /* 0x000ea4000800007f */
[----:B--2---:R-:W-:Y:S05]  /*9e90*/  @!P0 BRA `(.L_x_318) ;  /* 0xfffffffc00f08947 */ /* 0x004fea000383ffff */
.L_x_314:
[----:B------:R-:W-:Y:S05]  /*9ea0*/  BSYNC B0 ;  /* 0x0000000000007941 */ /* 0x000fea0003800000 */
.L_x_313:
[----:B------:R-:W-:Y:S05]  /*9eb0*/  EXIT ;  /* 0x000000000000794d */ /* 0x000fea0003800000 */
.L_x_21:
[----:B----4-:R4:W0:Y:S02]  /*9ec0*/  SYNCS.PHASECHK.TRANS64.TRYWAIT P1, [R3+URZ], R0 ;  /* 0x00000000030075a7 */ /* 0x010824000802017f */
[----:B0-----:R-:W-:Y:S05]  /*9ed0*/  @!P1 NANOSLEEP.SYNCS 0x989680 ;  /* 0x009896800000995d */ /* 0x001fea0003900000 */
[----:B------:R-:W0:Y:S02]  /*9ee0*/  @!P1 SYNCS.PHASECHK.TRANS64 P1, [R3+URZ], R0 ;  /* 0x00000000030095a7 */ /* 0x000e24000802007f */
[----:B0-----:R-:W-:Y:S05]  /*9ef0*/  @!P1 BRA `(.L_x_21) ;  /* 0xfffffffc00f09947 */ /* 0x001fea000383ffff */
[----:B------:R-:W-:Y:S05]  /*9f00*/  BRA `(.L_x_20) ;  /* 0xffffff74007c7947 */ /* 0x000fea000383ffff */
.L_x_26:
[----:B-1----:R1:W3:Y:S02]  /*9f10*/  SYNCS.PHASECHK.TRANS64.TRYWAIT P1, [R5+URZ], R4 ;  /* 0x00000004050075a7 */ /* 0x0022e4000802017f */
[----:B---3--:R-:W-:Y:S05]  /*9f20*/  @!P1 NANOSLEEP.SYNCS 0x989680 ;  /* 0x009896800000995d */ /* 0x008fea0003900000 */
[----:B------:R-:W3:Y:S02]  /*9f30*/  @!P1 SYNCS.PHASECHK.TRANS64 P1, [R5+URZ], R4 ;  /* 0x00000004050095a7 */ /* 0x000ee4000802007f */
[----:B---3--:R-:W-:Y:S05]  /*9f40*/  @!P1 BRA `(.L_x_26) ;  /* 0xfffffffc00f09947 */ /* 0x008fea000383ffff */
[----:B------:R-:W-:Y:S05]  /*9f50*/  BRA `(.L_x_25) ;  /* 0xffffff78006c7947 */ /* 0x000fea000383ffff */
.L_x_301:
[----:B------:R-:W-:Y:S01]  /*9f60*/  BSSY B1, `(.L_x_319) ;  /* 0x0000006000017945 */ /* 0x000fe20003800000 */
[----:B------:R-:W-:-:S07]  /*9f70*/  IMAD.MOV.U32 R15, RZ, RZ, -0x1 ;  /* 0xffffffffff0f7424 */ /* 0x000fce00078e00ff */
[----:B------:R-:W-:Y:S05]  /*9f80*/  WARPSYNC.COLLECTIVE R15, `(.L_x_320) ;  /* 0x000000000f0c7348 */ /* 0x000fea0003c00000 */
[----:B------:R-:W-:Y:S02]  /*9f90*/  ELECT P6, UR62, PT ;  /* 0x00000000003e782f */ /* 0x000fe400038c0000 */
[----:B------:R-:W-:Y:S01]  /*9fa0*/  MOV R14, UR62 ;  /* 0x0000003e000e7c02 */ /* 0x000fe20008000f00 */
[----:B------:R-:W-:Y:S10]  /*9fb0*/  ENDCOLLECTIVE ;  /* 0x000000000000791b */ /* 0x000ff40003800000 */
.L_x_320:
[----:B------:R-:W-:Y:S05]  /*9fc0*/  BSYNC B1 ;  /* 0x0000000000017941 */ /* 0x000fea0003800000 */
.L_x_319:
[----:B------:R-:W-:Y:S05]  /*9fd0*/  BRA `(.L_x_321) ;  /* 0xfffffff000647947 */ /* 0x000fea000383ffff */
.L_x_304:
[----:B-1----:R1:W2:Y:S02]  /*9fe0*/  SYNCS.PHASECHK.TRANS64.TRYWAIT P0, [R23+URZ+0x18], R14 ;  /* 0x0000180e170075a7 */ /* 0x0022a4000800017f */
[----:B--2---:R-:W-:Y:S05]  /*9ff0*/  @!P0 NANOSLEEP.SYNCS 0x989680 ;  /* 0x009896800000895d */ /* 0x004fea0003900000 */
[----:B------:R-:W2:Y:S02]  /*a000*/  @!P0 SYNCS.PHASECHK.TRANS64 P0, [R23+URZ+0x18], R14 ;  /* 0x0000180e170085a7 */ /* 0x000ea4000800007f */
[----:B--2---:R-:W-:Y:S05]  /*a010*/  @!P0 BRA `(.L_x_304) ;  /* 0xfffffffc00f08947 */ /* 0x004fea000383ffff */
[----:B------:R-:W-:Y:S05]  /*a020*/  BRA `(.L_x_322) ;  /* 0xfffffff0009c7947 */ /* 0x000fea000383ffff */
.L_x_312:
[----:B------:R-:W-:Y:S01]  /*a030*/  BSSY B0, `(.L_x_323) ;  /* 0x0000006000007945 */ /* 0x000fe20003800000 */
[----:B------:R-:W-:-:S07]  /*a040*/  IMAD.MOV.U32 R15, RZ, RZ, -0x1 ;  /* 0xffffffffff0f7424 */ /* 0x000fce00078e00ff */
[----:B------:R-:W-:Y:S05]  /*a050*/  WARPSYNC.COLLECTIVE R15, `(.L_x_324) ;  /* 0x000000000f0c7348 */ /* 0x000fea0003c00000 */
[----:B------:R-:W-:Y:S02]  /*a060*/  ELECT P6, UR62, PT ;  /* 0x00000000003e782f */ /* 0x000fe400038c0000 */
[----:B------:R-:W-:Y:S01]  /*a070*/  MOV R14, UR62 ;  /* 0x0000003e000e7c02 */ /* 0x000fe20008000f00 */
[----:B------:R-:W-:Y:S10]  /*a080*/  ENDCOLLECTIVE ;  /* 0x000000000000791b */ /* 0x000ff40003800000 */
.L_x_324:
[----:B------:R-:W-:Y:S05]  /*a090*/  BSYNC B0 ;  /* 0x0000000000007941 */ /* 0x000fea0003800000 */
.L_x_323:
[----:B------:R-:W-:Y:S05]  /*a0a0*/  BRA `(.L_x_325) ;  /* 0xfffffff800f47947 */ /* 0x000fea000383ffff */
.L_x_316:
[----:B0-----:R0:W1:Y:S02]  /*a0b0*/  SYNCS.PHASECHK.TRANS64.TRYWAIT P0, [R7+URZ], R4 ;  /* 0x00000004070075a7 */ /* 0x001064000800017f */
[----:B-1----:R-:W-:Y:S05]  /*a0c0*/  @!P0 NANOSLEEP.SYNCS 0x989680 ;  /* 0x009896800000895d */ /* 0x002fea0003900000 */
[----:B------:R-:W1:Y:S02]  /*a0d0*/  @!P0 SYNCS.PHASECHK.TRANS64 P0, [R7+URZ], R4 ;  /* 0x00000004070085a7 */ /* 0x000e64000800007f */
[----:B-1----:R-:W-:Y:S05]  /*a0e0*/  @!P0 BRA `(.L_x_316) ;  /* 0xfffffffc00f08947 */ /* 0x002fea000383ffff */
[----:B------:R-:W-:Y:S05]  /*a0f0*/  BRA `(.L_x_326) ;  /* 0xfffffffc00347947 */ /* 0x000fea000383ffff */
.L_x_317:
[----:B0-----:R0:W1:Y:S02]  /*a100*/  SYNCS.PHASECHK.TRANS64.TRYWAIT P0, [R6+URZ], R5 ;  /* 0x00000005060075a7 */ /* 0x001064000800017f */
[----:B-1----:R-:W-:Y:S05]  /*a110*/  @!P0 NANOSLEEP.SYNCS 0x989680 ;  /* 0x009896800000895d */ /* 0x002fea0003900000 */
[----:B------:R-:W1:Y:S02]  /*a120*/  @!P0 SYNCS.PHASECHK.TRANS64 P0, [R6+URZ], R5 ;  /* 0x00000005060085a7 */ /* 0x000e64000800007f */
[----:B-1----:R-:W-:Y:S05]  /*a130*/  @!P0 BRA `(.L_x_317) ;  /* 0xfffffffc00f08947 */ /* 0x002fea000383ffff */
[----:B------:R-:W-:Y:S05]  /*a140*/  BRA `(.L_x_327) ;  /* 0xfffffffc003c7947 */ /* 0x000fea000383ffff */
.L_x_328:
[----:B------:R-:W-:-:S00]  /*a150*/  BRA `(.L_x_328) ;  /* 0xfffffffc00fc7947 */ /* 0x000fc0000383ffff */
[----:B------:R-:W-:-:S00]  /*a160*/  NOP ;  /* 0x0000000000007918 */ /* 0x000fc00000000000 */
        /* <DEDUP_REMOVED lines=9> */
.L_x_329:


//--------------------- .nv.global.init           --------------------------
	.section	.nv.global.init,"aw",@progbits
.nv.global.init:
	.type		$str$22,@object
	.size		$str$22,($str$23 - $str$22)
$str$22:
        /*0000*/ 	.byte	0x6b, 0x5f, 0x74, 0x69, 0x6c, 0x65, 0x5f, 0x63, 0x6f, 0x75, 0x6e, 0x74, 0x20, 0x3e, 0x3d, 0x20
        /*0010*/ 	.byte	0x31, 0x00
	.type		$str$23,@object
	.size		$str$23,(__unnamed_1 - $str$23)
$str$23:
        /*0012*/ 	.byte	0x2f, 0x74, 0x6d, 0x70, 0x2f, 0x63, 0x75, 0x74, 0x6c, 0x61, 0x73, 0x73, 0x5f, 0x73, 0x77, 0x65
        /*0022*/ 	.byte	0x65, 0x70, 0x5f, 0x73, 0x72, 0x63, 0x2f, 0x69, 0x6e, 0x63, 0x6c, 0x75, 0x64, 0x65, 0x2f, 0x63
        /*0032*/ 	.byte	0x75, 0x74, 0x6c, 0x61, 0x73, 0x73, 0x2f, 0x67, 0x65, 0x6d, 0x6d, 0x2f, 0x63, 0x6f, 0x6c, 0x6c
        /*0042*/ 	.byte	0x65, 0x63, 0x74, 0x69, 0x76, 0x65, 0x2f, 0x73, 0x6d, 0x39, 0x30, 0x5f, 0x6d, 0x6d, 0x61, 0x5f
        /*0052*/ 	.byte	0x74, 0x6d, 0x61, 0x5f, 0x67, 0x6d, 0x6d, 0x61, 0x5f, 0x73, 0x73, 0x5f, 0x77, 0x61, 0x72, 0x70
        /*0062*/ 	.byte	0x73, 0x70, 0x65, 0x63, 0x69, 0x61, 0x6c, 0x69, 0x7a, 0x65, 0x64, 0x2e, 0x68, 0x70, 0x70, 0x00
	.type		__unnamed_1,@object
	.size		__unnamed_1,(.L_0 - __unnamed_1)
__unnamed_1:
        /*0072*/ 	.byte	0x76, 0x6f, 0x69, 0x64, 0x20, 0x63, 0x75, 0x74, 0x6c, 0x61, 0x73, 0x73, 0x3a, 0x3a, 0x67, 0x65
        /* <DEDUP_REMOVED lines=172> */
        /*0b42*/ 	.byte	0x75, 0x74, 0x65, 0x3a, 0x3a, 0x69, 0x64, 0x65, 0x6e, 0x74, 0x69, 0x74, 0x79, 0x5d, 0x00
.L_0:


//--------------------- .nv.shared._ZN7cutlass13device_kernelINS_4gemm6kernel13GemmUniversalIN4cute5tupleIJiiiiEEENS1_10collective13CollectiveMmaINS1_34MainloopSm90TmaGmmaWarpSpecializedILi3ENS5_IJNS4_1CILi2EEENSA_ILi1EEESC_EEENS1_35KernelTmaWarpSpecializedCooperativeEEENS5_IJNSA_ILi128EEENSA_ILi256EEESG_EEEaNS5_IJlSC_lEEEaSJ_NS4_8TiledMMAINS4_8MMA_AtomIJNS4_4SM904GMMA27MMA_64x256x32_S32S8S8_SS_TNEEEENS4_6LayoutISD_NS5_IJSC_NSA_ILi0EEESR_EEEEENS5_IJNS4_10UnderscoreESU_SU_EEEEENS4_13SM90_TMA_LOADENS4_14ComposedLayoutINS4_7SwizzleILi3ELi4ELi3EEENS4_18smem_ptr_flag_bitsILi8EEENSQ_INS5_IJNSA_ILi8EEESG_EEENS5_IJSG_SC_EEEEEEEvNS4_8identityENS4_23SM90_TMA_LOAD_MULTICASTES17_vS18_EENS_8epilogue10collective6detail29Sm90TmaWarpSpecializedAdapterINS1C_15DefaultEpilogueIaSJ_SJ_NS1B_6thread17LinearCombinationIaLi1EiiLNS1G_9ScaleType4KindE0ELNS_15FloatRoundStyleE2EaEENS1_15EpilogueDefaultEEEEEvvEEEEvNT_6ParamsE --------------------------
	.section	.nv.shared._ZN7cutlass13device_kernelINS_4gemm6kernel13GemmUniversalIN4cute5tupleIJiiiiEEENS1_10collective13CollectiveMmaINS1_34MainloopSm90TmaGmmaWarpSpecializedILi3ENS5_IJNS4_1CILi2EEENSA_ILi1EEESC_EEENS1_35KernelTmaWarpSpecializedCooperativeEEENS5_IJNSA_ILi128EEENSA_ILi256EEESG_EEEaNS5_IJlSC_lEEEaSJ_NS4_8TiledMMAINS4_8MMA_AtomIJNS4_4SM904GMMA27MMA_64x256x32_S32S8S8_SS_TNEEEENS4_6LayoutISD_NS5_IJSC_NSA_ILi0EEESR_EEEEENS5_IJNS4_10UnderscoreESU_SU_EEEEENS4_13SM90_TMA_LOADENS4_14ComposedLayoutINS4_7SwizzleILi3ELi4ELi3EEENS4_18smem_ptr_flag_bitsILi8EEENSQ_INS5_IJNSA_ILi8EEESG_EEENS5_IJSG_SC_EEEEEEEvNS4_8identityENS4_23SM90_TMA_LOAD_MULTICASTES17_vS18_EENS_8epilogue10collective6detail29Sm90TmaWarpSpecializedAdapterINS1C_15DefaultEpilogueIaSJ_SJ_NS1B_6thread17LinearCombinationIaLi1EiiLNS1G_9ScaleType4KindE0ELNS_15FloatRoundStyleE2EaEENS1_15EpilogueDefaultEEEEEvvEEEEvNT_6ParamsE,"aw",@nobits
	.sectionflags	@""
	.align	16
	.zero		1024


//--------------------- .nv.shared.reserved.0     --------------------------
	.section	.nv.shared.reserved.0,"aw",@nobits
	.weak		__nv_reservedSMEM_offset_0_alias
	.size		__nv_reservedSMEM_offset_0_alias, 0, 0
	.other		__nv_reservedSMEM_offset_0_alias,@"STO_CUDA_RESERVED_SHARED STV_DEFAULT"
__nv_reservedSMEM_offset_0_alias:
	.zero		0


//--------------------- .nv.global                --------------------------
	.section	.nv.global,"aw",@nobits
.nv.global:
	.type		_ZN39_INTERNAL_184f04eb_4_k_cu_cbb5c771_54024cute1_E,@object
	.size		_ZN39_INTERNAL_184f04eb_4_k_cu_cbb5c771_54024cute1_E,(_ZN39_INTERNAL_184f04eb_4_k_cu_cbb5c771_54024cuda3std3__45__cpo6cbeginE - _ZN39_INTERNAL_184f04eb_4_k_cu_cbb5c771_54024cute1_E)
_ZN39_INTERNAL_184f04eb_4_k_cu_cbb5c771_54024cute1_E:
	.zero		1
	.type		_ZN39_INTERNAL_184f04eb_4_k_cu_cbb5c771_54024cuda3std3__45__cpo6cbeginE,@object
	.size		_ZN39_INTERNAL_184f04eb_4_k_cu_cbb5c771_54024cuda3std3__45__cpo6cbeginE,(_ZN39_INTERNAL_184f04eb_4_k_cu_cbb5c771_54024cuda3std3__48in_placeE - _ZN39_INTERNAL_184f04eb_4_k_cu_cbb5c771_54024cuda3std3__45__cpo6cbeginE)
_ZN39_INTERNAL_184f04eb_4_k_cu_cbb5c771_54024cuda3std3__45__cpo6cbeginE:
	.zero		1
	.type		_ZN39_INTERNAL_184f04eb_4_k_cu_cbb5c771_54024cuda3std3__48in_placeE,@object
	.size		_ZN39_INTERNAL_184f04eb_4_k_cu_cbb5c771_54024cuda3std3__48in_placeE,(_ZN39_INTERNAL_184f04eb_4_k_cu_cbb5c771_54024cuda3std6ranges3__45__cpo9iter_moveE - _ZN39_INTERNAL_184f04eb_4_k_cu_cbb5c771_54024cuda3std3__48in_placeE)
_ZN39_INTERNAL_184f04eb_4_k_cu_cbb5c771_54024cuda3std3__48in_placeE:
	.zero		1
	.type		_ZN39_INTERNAL_184f04eb_4_k_cu_cbb5c771_54024cuda3std6ranges3__45__cpo9iter_moveE,@object
	.size		_ZN39_INTERNAL_184f04eb_4_k_cu_cbb5c771_54024cuda3std6ranges3__45__cpo9iter_moveE,(_ZN39_INTERNAL_184f04eb_4_k_cu_cbb5c771_54024cuda3std3__45__cpo5beginE - _ZN39_INTERNAL_184f04eb_4_k_cu_cbb5c771_54024cuda3std6ranges3__45__cpo9iter_moveE)
_ZN39_INTERNAL_184f04eb_4_k_cu_cbb5c771_54024cuda3std6ranges3__45__cpo9iter_moveE:
	.zero		1
	.type		_ZN39_INTERNAL_184f04eb_4_k_cu_cbb5c771_54024cuda3std3__45__cpo5beginE,@object
	.size		_ZN39_INTERNAL_184f04eb_4_k_cu_cbb5c771_54024cuda3std3__45__cpo5beginE,(_ZN39_INTERNAL_184f04eb_4_k_cu_cbb5c771_54024cuda3std3__441_GLOBAL__N__184f04eb_4_k_cu_cbb5c771_54026ignoreE - _ZN39_INTERNAL_184f04eb_4_k_cu_cbb5c771_54024cuda3std3__45__cpo5beginE)
_ZN39_INTERNAL_184f04eb_4_k_cu_cbb5c771_54024cuda3std3__45__cpo5beginE:
	.zero		1
	.type		_ZN39_INTERNAL_184f04eb_4_k_cu_cbb5c771_54024cuda3std3__441_GLOBAL__N__184f04eb_4_k_cu_cbb5c771_54026ignoreE,@object
	.size		_ZN39_INTERNAL_184f04eb_4_k_cu_cbb5c771_54024cuda3std3__441_GLOBAL__N__184f04eb_4_k_cu_cbb5c771_54026ignoreE,(_ZN39_INTERNAL_184f04eb_4_k_cu_cbb5c771_54024cute7productE - _ZN39_INTERNAL_184f04eb_4_k_cu_cbb5c771_54024cuda3std3__441_GLOBAL__N__184f04eb_4_k_cu_cbb5c771_54026ignoreE)
_ZN39_INTERNAL_184f04eb_4_k_cu_cbb5c771_54024cuda3std3__441_GLOBAL__N__184f04eb_4_k_cu_cbb5c771_54026ignoreE:
	.zero		1
	.type		_ZN39_INTERNAL_184f04eb_4_k_cu_cbb5c771_54024cute7productE,@object
	.size		_ZN39_INTERNAL_184f04eb_4_k_cu_cbb5c771_54024cute7productE,(_ZN39_INTERNAL_184f04eb_4_k_cu_cbb5c771_54024cuda3std3__45__cpo3endE - _ZN39_INTERNAL_184f04eb_4_k_cu_cbb5c771_54024cute7productE)
_ZN39_INTERNAL_184f04eb_4_k_cu_cbb5c771_54024cute7productE:
	.zero		1
	.type		_ZN39_INTERNAL_184f04eb_4_k_cu_cbb5c771_54024cuda3std3__45__cpo3endE,@object
	.size		_ZN39_INTERNAL_184f04eb_4_k_cu_cbb5c771_54024cuda3std3__45__cpo3endE,(_ZN39_INTERNAL_184f04eb_4_k_cu_cbb5c771_54024cuda3std3__419piecewise_constructE - _ZN39_INTERNAL_184f04eb_4_k_cu_cbb5c771_54024cuda3std3__45__cpo3endE)
_ZN39_INTERNAL_184f04eb_4_k_cu_cbb5c771_54024cuda3std3__45__cpo3endE:
	.zero		1
	.type		_ZN39_INTERNAL_184f04eb_4_k_cu_cbb5c771_54024cuda3std3__419piecewise_constructE,@object
	.size		_ZN39_INTERNAL_184f04eb_4_k_cu_cbb5c771_54024cuda3std3__419piecewise_constructE,(_ZN39_INTERNAL_184f04eb_4_k_cu_cbb5c771_54024cuda3std3__45__cpo4cendE - _ZN39_INTERNAL_184f04eb_4_k_cu_cbb5c771_54024cuda3std3__419piecewise_constructE)
_ZN39_INTERNAL_184f04eb_4_k_cu_cbb5c771_54024cuda3std3__419piecewise_constructE:
	.zero		1
	.type		_ZN39_INTERNAL_184f04eb_4_k_cu_cbb5c771_54024cuda3std3__45__cpo4cendE,@object
	.size		_ZN39_INTERNAL_184f04eb_4_k_cu_cbb5c771_54024cuda3std3__45__cpo4cendE,(_ZN39_INTERNAL_184f04eb_4_k_cu_cbb5c771_54024cuda3std6ranges3__45__cpo4swapE - _ZN39_INTERNAL_184f04eb_4_k_cu_cbb5c771_54024cuda3std3__45__cpo4cendE)
_ZN39_INTERNAL_184f04eb_4_k_cu_cbb5c771_54024cuda3std3__45__cpo4cendE:
	.zero		1
	.type		_ZN39_INTERNAL_184f04eb_4_k_cu_cbb5c771_54024cuda3std6ranges3__45__cpo4swapE,@object
	.size		_ZN39_INTERNAL_184f04eb_4_k_cu_cbb5c771_54024cuda3std6ranges3__45__cpo4swapE,(.L_8 - _ZN39_INTERNAL_184f04eb_4_k_cu_cbb5c771_54024cuda3std6ranges3__45__cpo4swapE)
_ZN39_INTERNAL_184f04eb_4_k_cu_cbb5c771_54024cuda3std6ranges3__45__cpo4swapE:
	.zero		1
.L_8:


//--------------------- .nv.constant0._ZN7cutlass13device_kernelINS_4gemm6kernel13GemmUniversalIN4cute5tupleIJiiiiEEENS1_10collective13CollectiveMmaINS1_34MainloopSm90TmaGmmaWarpSpecializedILi3ENS5_IJNS4_1CILi2EEENSA_ILi1EEESC_EEENS1_35KernelTmaWarpSpecializedCooperativeEEENS5_IJNSA_ILi128EEENSA_ILi256EEESG_EEEaNS5_IJlSC_lEEEaSJ_NS4_8TiledMMAINS4_8MMA_AtomIJNS4_4SM904GMMA27MMA_64x256x32_S32S8S8_SS_TNEEEENS4_6LayoutISD_NS5_IJSC_NSA_ILi0EEESR_EEEEENS5_IJNS4_10UnderscoreESU_SU_EEEEENS4_13SM90_TMA_LOADENS4_14ComposedLayoutINS4_7SwizzleILi3ELi4ELi3EEENS4_18smem_ptr_flag_bitsILi8EEENSQ_INS5_IJNSA_ILi8EEESG_EEENS5_IJSG_SC_EEEEEEEvNS4_8identityENS4_23SM90_TMA_LOAD_MULTICASTES17_vS18_EENS_8epilogue10collective6detail29Sm90TmaWarpSpecializedAdapterINS1C_15DefaultEpilogueIaSJ_SJ_NS1B_6thread17LinearCombinationIaLi1EiiLNS1G_9ScaleType4KindE0ELNS_15FloatRoundStyleE2EaEENS1_15EpilogueDefaultEEEEEvvEEEEvNT_6ParamsE --------------------------
	.section	.nv.constant0._ZN7cutlass13device_kernelINS_4gemm6kernel13GemmUniversalIN4cute5tupleIJiiiiEEENS1_10collective13CollectiveMmaINS1_34MainloopSm90TmaGmmaWarpSpecializedILi3ENS5_IJNS4_1CILi2EEENSA_ILi1EEESC_EEENS1_35KernelTmaWarpSpecializedCooperativeEEENS5_IJNSA_ILi128EEENSA_ILi256EEESG_EEEaNS5_IJlSC_lEEEaSJ_NS4_8TiledMMAINS4_8MMA_AtomIJNS4_4SM904GMMA27MMA_64x256x32_S32S8S8_SS_TNEEEENS4_6LayoutISD_NS5_IJSC_NSA_ILi0EEESR_EEEEENS5_IJNS4_10UnderscoreESU_SU_EEEEENS4_13SM90_TMA_LOADENS4_14ComposedLayoutINS4_7SwizzleILi3ELi4ELi3EEENS4_18smem_ptr_flag_bitsILi8EEENSQ_INS5_IJNSA_ILi8EEESG_EEENS5_IJSG_SC_EEEEEEEvNS4_8identityENS4_23SM90_TMA_LOAD_MULTICASTES17_vS18_EENS_8epilogue10collective6detail29Sm90TmaWarpSpecializedAdapterINS1C_15DefaultEpilogueIaSJ_SJ_NS1B_6thread17LinearCombinationIaLi1EiiLNS1G_9ScaleType4KindE0ELNS_15FloatRoundStyleE2EaEENS1_15EpilogueDefaultEEEEEvvEEEEvNT_6ParamsE,"a",@progbits
	.sectionflags	@""
	.align	4
.nv.constant0._ZN7cutlass13device_kernelINS_4gemm6kernel13GemmUniversalIN4cute5tupleIJiiiiEEENS1_10collective13CollectiveMmaINS1_34MainloopSm90TmaGmmaWarpSpecializedILi3ENS5_IJNS4_1CILi2EEENSA_ILi1EEESC_EEENS1_35KernelTmaWarpSpecializedCooperativeEEENS5_IJNSA_ILi128EEENSA_ILi256EEESG_EEEaNS5_IJlSC_lEEEaSJ_NS4_8TiledMMAINS4_8MMA_AtomIJNS4_4SM904GMMA27MMA_64x256x32_S32S8S8_SS_TNEEEENS4_6LayoutISD_NS5_IJSC_NSA_ILi0EEESR_EEEEENS5_IJNS4_10UnderscoreESU_SU_EEEEENS4_13SM90_TMA_LOADENS4_14ComposedLayoutINS4_7SwizzleILi3ELi4ELi3EEENS4_18smem_ptr_flag_bitsILi8EEENSQ_INS5_IJNSA_ILi8EEESG_EEENS5_IJSG_SC_EEEEEEEvNS4_8identityENS4_23SM90_TMA_LOAD_MULTICASTES17_vS18_EENS_8epilogue10collective6detail29Sm90TmaWarpSpecializedAdapterINS1C_15DefaultEpilogueIaSJ_SJ_NS1B_6thread17LinearCombinationIaLi1EiiLNS1G_9ScaleType4KindE0ELNS_15FloatRoundStyleE2EaEENS1_15EpilogueDefaultEEEEEvvEEEEvNT_6ParamsE:
	.zero		1664


//--------------------- SYMBOLS --------------------------

	.type		.nv.reservedSmem.offset0,@object
	.size		.nv.reservedSmem.offset0,0x4
	.type		__assertfail,@function
